//
// Generated by NVIDIA NVVM Compiler
//
// Compiler Build ID: CL-36424714
// Cuda compilation tools, release 13.0, V13.0.88
// Based on NVVM 20.0.0
//

.version 9.0
.target sm_100
.address_size 64

	// .globl	_Z29extractDiagonalAndOffDiagonalPfS_S_i

.visible .entry _Z29extractDiagonalAndOffDiagonalPfS_S_i(
	.param .u64 .ptr .align 1 _Z29extractDiagonalAndOffDiagonalPfS_S_i_param_0,
	.param .u64 .ptr .align 1 _Z29extractDiagonalAndOffDiagonalPfS_S_i_param_1,
	.param .u64 .ptr .align 1 _Z29extractDiagonalAndOffDiagonalPfS_S_i_param_2,
	.param .u32 _Z29extractDiagonalAndOffDiagonalPfS_S_i_param_3
)
{
	.reg .pred 	%p<17>;
	.reg .b32 	%r<84>;
	.reg .b32 	%f<16>;
	.reg .b64 	%rd<33>;

	ld.param.u64 	%rd13, [_Z29extractDiagonalAndOffDiagonalPfS_S_i_param_0];
	ld.param.u64 	%rd14, [_Z29extractDiagonalAndOffDiagonalPfS_S_i_param_1];
	ld.param.u64 	%rd15, [_Z29extractDiagonalAndOffDiagonalPfS_S_i_param_2];
	ld.param.u32 	%r48, [_Z29extractDiagonalAndOffDiagonalPfS_S_i_param_3];
	cvta.to.global.u64 	%rd1, %rd15;
	cvta.to.global.u64 	%rd2, %rd13;
	cvta.to.global.u64 	%rd3, %rd14;
	mov.u32 	%r49, %ctaid.x;
	mov.u32 	%r50, %ntid.x;
	mov.u32 	%r51, %tid.x;
	mad.lo.s32 	%r1, %r49, %r50, %r51;
	setp.ge.s32 	%p1, %r1, %r48;
	@%p1 bra 	$L__BB0_22;
	max.s32 	%r53, %r1, 0;
	min.s32 	%r2, %r53, %r48;
	setp.lt.s32 	%p2, %r2, 1;
	mov.b32 	%r78, 0;
	@%p2 bra 	$L__BB0_8;
	mul.lo.s32 	%r3, %r48, %r1;
	and.b32  	%r4, %r2, 3;
	setp.lt.u32 	%p3, %r2, 4;
	mov.b32 	%r78, 0;
	@%p3 bra 	$L__BB0_5;
	and.b32  	%r78, %r2, 2147483644;
	neg.s32 	%r69, %r78;
	add.s64 	%rd4, %rd3, 8;
	add.s64 	%rd5, %rd2, 8;
	add.s64 	%rd6, %rd1, 8;
	mov.u32 	%r68, %r3;
$L__BB0_4:
	mul.wide.s32 	%rd16, %r68, 4;
	add.s64 	%rd17, %rd4, %rd16;
	add.s64 	%rd18, %rd5, %rd16;
	add.s64 	%rd19, %rd6, %rd16;
	mov.b32 	%r56, 0;
	st.global.u32 	[%rd17+-8], %r56;
	ld.global.f32 	%f1, [%rd18+-8];
	st.global.f32 	[%rd19+-8], %f1;
	st.global.u32 	[%rd17+-4], %r56;
	ld.global.f32 	%f2, [%rd18+-4];
	st.global.f32 	[%rd19+-4], %f2;
	st.global.u32 	[%rd17], %r56;
	ld.global.f32 	%f3, [%rd18];
	st.global.f32 	[%rd19], %f3;
	st.global.u32 	[%rd17+4], %r56;
	ld.global.f32 	%f4, [%rd18+4];
	st.global.f32 	[%rd19+4], %f4;
	add.s32 	%r69, %r69, 4;
	add.s32 	%r68, %r68, 4;
	setp.ne.s32 	%p4, %r69, 0;
	@%p4 bra 	$L__BB0_4;
$L__BB0_5:
	setp.eq.s32 	%p5, %r4, 0;
	@%p5 bra 	$L__BB0_8;
	add.s32 	%r73, %r78, %r3;
	neg.s32 	%r72, %r4;
	add.s32 	%r78, %r78, %r4;
$L__BB0_7:
	.pragma "nounroll";
	mul.wide.s32 	%rd20, %r73, 4;
	add.s64 	%rd21, %rd1, %rd20;
	add.s64 	%rd22, %rd2, %rd20;
	add.s64 	%rd23, %rd3, %rd20;
	mov.b32 	%r57, 0;
	st.global.u32 	[%rd23], %r57;
	ld.global.f32 	%f5, [%rd22];
	st.global.f32 	[%rd21], %f5;
	add.s32 	%r73, %r73, 1;
	add.s32 	%r72, %r72, 1;
	setp.ne.s32 	%p6, %r72, 0;
	@%p6 bra 	$L__BB0_7;
$L__BB0_8:
	add.s32 	%r58, %r1, 1;
	min.s32 	%r21, %r58, %r48;
	setp.ge.s32 	%p7, %r78, %r21;
	@%p7 bra 	$L__BB0_15;
	mad.lo.s32 	%r59, %r48, %r1, %r1;
	mul.wide.s32 	%rd24, %r59, 4;
	add.s64 	%rd7, %rd2, %rd24;
	add.s64 	%rd8, %rd3, %rd24;
	add.s64 	%rd9, %rd1, %rd24;
	sub.s32 	%r60, %r21, %r78;
	and.b32  	%r22, %r60, 3;
	setp.eq.s32 	%p8, %r22, 0;
	mov.u32 	%r76, %r78;
	@%p8 bra 	$L__BB0_12;
	neg.s32 	%r75, %r22;
	add.s32 	%r76, %r78, %r22;
$L__BB0_11:
	.pragma "nounroll";
	ld.global.f32 	%f6, [%rd7];
	st.global.f32 	[%rd8], %f6;
	mov.b32 	%r61, 0;
	st.global.u32 	[%rd9], %r61;
	add.s32 	%r75, %r75, 1;
	setp.ne.s32 	%p9, %r75, 0;
	@%p9 bra 	$L__BB0_11;
$L__BB0_12:
	sub.s32 	%r62, %r78, %r21;
	setp.gt.u32 	%p10, %r62, -4;
	mov.u32 	%r78, %r21;
	@%p10 bra 	$L__BB0_15;
	sub.s32 	%r77, %r76, %r21;
$L__BB0_14:
	ld.global.f32 	%f7, [%rd7];
	st.global.f32 	[%rd8], %f7;
	mov.b32 	%r63, 0;
	st.global.u32 	[%rd9], %r63;
	ld.global.f32 	%f8, [%rd7];
	st.global.f32 	[%rd8], %f8;
	st.global.u32 	[%rd9], %r63;
	ld.global.f32 	%f9, [%rd7];
	st.global.f32 	[%rd8], %f9;
	st.global.u32 	[%rd9], %r63;
	ld.global.f32 	%f10, [%rd7];
	st.global.f32 	[%rd8], %f10;
	st.global.u32 	[%rd9], %r63;
	add.s32 	%r77, %r77, 4;
	setp.ne.s32 	%p11, %r77, 0;
	mov.u32 	%r78, %r21;
	@%p11 bra 	$L__BB0_14;
$L__BB0_15:
	setp.ge.s32 	%p12, %r78, %r48;
	@%p12 bra 	$L__BB0_22;
	mul.lo.s32 	%r32, %r48, %r1;
	sub.s32 	%r64, %r48, %r78;
	and.b32  	%r33, %r64, 3;
	setp.eq.s32 	%p13, %r33, 0;
	mov.u32 	%r81, %r78;
	@%p13 bra 	$L__BB0_19;
	add.s32 	%r80, %r78, %r32;
	neg.s32 	%r79, %r33;
	add.s32 	%r81, %r78, %r33;
$L__BB0_18:
	.pragma "nounroll";
	mul.wide.s32 	%rd25, %r80, 4;
	add.s64 	%rd26, %rd1, %rd25;
	add.s64 	%rd27, %rd2, %rd25;
	add.s64 	%rd28, %rd3, %rd25;
	mov.b32 	%r65, 0;
	st.global.u32 	[%rd28], %r65;
	ld.global.f32 	%f11, [%rd27];
	st.global.f32 	[%rd26], %f11;
	add.s32 	%r80, %r80, 1;
	add.s32 	%r79, %r79, 1;
	setp.ne.s32 	%p14, %r79, 0;
	@%p14 bra 	$L__BB0_18;
$L__BB0_19:
	sub.s32 	%r66, %r78, %r48;
	setp.gt.u32 	%p15, %r66, -4;
	@%p15 bra 	$L__BB0_22;
	sub.s32 	%r83, %r81, %r48;
	add.s64 	%rd10, %rd3, 8;
	add.s32 	%r82, %r81, %r32;
	add.s64 	%rd11, %rd2, 8;
	add.s64 	%rd12, %rd1, 8;
$L__BB0_21:
	mul.wide.s32 	%rd29, %r82, 4;
	add.s64 	%rd30, %rd10, %rd29;
	add.s64 	%rd31, %rd11, %rd29;
	add.s64 	%rd32, %rd12, %rd29;
	mov.b32 	%r67, 0;
	st.global.u32 	[%rd30+-8], %r67;
	ld.global.f32 	%f12, [%rd31+-8];
	st.global.f32 	[%rd32+-8], %f12;
	st.global.u32 	[%rd30+-4], %r67;
	ld.global.f32 	%f13, [%rd31+-4];
	st.global.f32 	[%rd32+-4], %f13;
	st.global.u32 	[%rd30], %r67;
	ld.global.f32 	%f14, [%rd31];
	st.global.f32 	[%rd32], %f14;
	st.global.u32 	[%rd30+4], %r67;
	ld.global.f32 	%f15, [%rd31+4];
	st.global.f32 	[%rd32+4], %f15;
	add.s32 	%r83, %r83, 4;
	add.s32 	%r82, %r82, 4;
	setp.ne.s32 	%p16, %r83, 0;
	@%p16 bra 	$L__BB0_21;
$L__BB0_22:
	ret;

}
	// .globl	_Z14invertDiagonalPfS_i
.visible .entry _Z14invertDiagonalPfS_i(
	.param .u64 .ptr .align 1 _Z14invertDiagonalPfS_i_param_0,
	.param .u64 .ptr .align 1 _Z14invertDiagonalPfS_i_param_1,
	.param .u32 _Z14invertDiagonalPfS_i_param_2
)
{
	.reg .pred 	%p<3>;
	.reg .b32 	%r<7>;
	.reg .b32 	%f<4>;
	.reg .b64 	%rd<8>;

	ld.param.u64 	%rd1, [_Z14invertDiagonalPfS_i_param_0];
	ld.param.u64 	%rd2, [_Z14invertDiagonalPfS_i_param_1];
	ld.param.u32 	%r2, [_Z14invertDiagonalPfS_i_param_2];
	mov.u32 	%r3, %ctaid.x;
	mov.u32 	%r4, %ntid.x;
	mov.u32 	%r5, %tid.x;
	mad.lo.s32 	%r1, %r3, %r4, %r5;
	setp.ge.s32 	%p1, %r1, %r2;
	@%p1 bra 	$L__BB1_2;
	cvta.to.global.u64 	%rd3, %rd1;
	cvta.to.global.u64 	%rd4, %rd2;
	mad.lo.s32 	%r6, %r2, %r1, %r1;
	mul.wide.s32 	%rd5, %r6, 4;
	add.s64 	%rd6, %rd3, %rd5;
	ld.global.f32 	%f1, [%rd6];
	setp.neu.f32 	%p2, %f1, 0f00000000;
	rcp.rn.f32 	%f2, %f1;
	selp.f32 	%f3, %f2, 0f00000000, %p2;
	add.s64 	%rd7, %rd4, %rd5;
	st.global.f32 	[%rd7], %f3;
$L__BB1_2:
	ret;

}
	// .globl	_Z12computeDInvEPfS_S_i
.visible .entry _Z12computeDInvEPfS_S_i(
	.param .u64 .ptr .align 1 _Z12computeDInvEPfS_S_i_param_0,
	.param .u64 .ptr .align 1 _Z12computeDInvEPfS_S_i_param_1,
	.param .u64 .ptr .align 1 _Z12computeDInvEPfS_S_i_param_2,
	.param .u32 _Z12computeDInvEPfS_S_i_param_3
)
{
	.reg .pred 	%p<2>;
	.reg .b32 	%r<14>;
	.reg .b32 	%f<4>;
	.reg .b64 	%rd<12>;

	ld.param.u64 	%rd1, [_Z12computeDInvEPfS_S_i_param_0];
	ld.param.u64 	%rd2, [_Z12computeDInvEPfS_S_i_param_1];
	ld.param.u64 	%rd3, [_Z12computeDInvEPfS_S_i_param_2];
	ld.param.u32 	%r3, [_Z12computeDInvEPfS_S_i_param_3];
	mov.u32 	%r4, %ctaid.y;
	mov.u32 	%r5, %ntid.y;
	mov.u32 	%r6, %tid.y;
	mad.lo.s32 	%r1, %r4, %r5, %r6;
	mov.u32 	%r7, %ctaid.x;
	mov.u32 	%r8, %ntid.x;
	mov.u32 	%r9, %tid.x;
	mad.lo.s32 	%r2, %r7, %r8, %r9;
	max.s32 	%r10, %r1, %r2;
	setp.ge.s32 	%p1, %r10, %r3;
	@%p1 bra 	$L__BB2_2;
	cvta.to.global.u64 	%rd4, %rd1;
	cvta.to.global.u64 	%rd5, %rd2;
	cvta.to.global.u64 	%rd6, %rd3;
	mul.lo.s32 	%r11, %r3, %r1;
	add.s32 	%r12, %r11, %r1;
	mul.wide.u32 	%rd7, %r12, 4;
	add.s64 	%rd8, %rd4, %rd7;
	ld.global.f32 	%f1, [%rd8];
	add.s32 	%r13, %r11, %r2;
	mul.wide.s32 	%rd9, %r13, 4;
	add.s64 	%rd10, %rd5, %rd9;
	ld.global.f32 	%f2, [%rd10];
	mul.f32 	%f3, %f1, %f2;
	add.s64 	%rd11, %rd6, %rd9;
	st.global.f32 	[%rd11], %f3;
$L__BB2_2:
	ret;

}
	// .globl	_Z16computeDInvEDInvPfS_S_i
.visible .entry _Z16computeDInvEDInvPfS_S_i(
	.param .u64 .ptr .align 1 _Z16computeDInvEDInvPfS_S_i_param_0,
	.param .u64 .ptr .align 1 _Z16computeDInvEDInvPfS_S_i_param_1,
	.param .u64 .ptr .align 1 _Z16computeDInvEDInvPfS_S_i_param_2,
	.param .u32 _Z16computeDInvEDInvPfS_S_i_param_3
)
{
	.reg .pred 	%p<10>;
	.reg .b32 	%r<75>;
	.reg .b32 	%f<67>;
	.reg .b64 	%rd<88>;

	ld.param.u64 	%rd10, [_Z16computeDInvEDInvPfS_S_i_param_0];
	ld.param.u64 	%rd11, [_Z16computeDInvEDInvPfS_S_i_param_1];
	ld.param.u64 	%rd9, [_Z16computeDInvEDInvPfS_S_i_param_2];
	ld.param.u32 	%r39, [_Z16computeDInvEDInvPfS_S_i_param_3];
	cvta.to.global.u64 	%rd1, %rd11;
	cvta.to.global.u64 	%rd2, %rd10;
	mov.u32 	%r40, %ctaid.y;
	mov.u32 	%r41, %ntid.y;
	mov.u32 	%r42, %tid.y;
	mad.lo.s32 	%r1, %r40, %r41, %r42;
	mov.u32 	%r43, %ctaid.x;
	mov.u32 	%r44, %ntid.x;
	mov.u32 	%r45, %tid.x;
	mad.lo.s32 	%r2, %r43, %r44, %r45;
	max.s32 	%r46, %r1, %r2;
	setp.ge.s32 	%p1, %r46, %r39;
	@%p1 bra 	$L__BB3_13;
	mul.lo.s32 	%r3, %r39, %r1;
	and.b32  	%r4, %r39, 7;
	setp.lt.u32 	%p2, %r39, 8;
	mov.f32 	%f66, 0f00000000;
	mov.b32 	%r73, 0;
	@%p2 bra 	$L__BB3_4;
	and.b32  	%r73, %r39, 2147483640;
	neg.s32 	%r71, %r73;
	mul.lo.s32 	%r70, %r39, 7;
	shl.b32 	%r8, %r39, 3;
	mul.lo.s32 	%r69, %r39, 6;
	mul.lo.s32 	%r68, %r39, 5;
	add.s64 	%rd3, %rd1, 16;
	shl.b32 	%r67, %r39, 2;
	mul.lo.s32 	%r66, %r39, 3;
	shl.b32 	%r65, %r39, 1;
	add.s32 	%r14, %r8, 8;
	mul.wide.u32 	%rd13, %r3, 4;
	add.s64 	%rd14, %rd13, %rd2;
	add.s64 	%rd86, %rd14, 16;
	mov.f32 	%f66, 0f00000000;
	mov.b64 	%rd87, 0;
	mov.b32 	%r63, 0;
	mov.u32 	%r64, %r39;
$L__BB3_3:
	.pragma "nounroll";
	cvt.u64.u32 	%rd15, %r70;
	add.s64 	%rd16, %rd87, %rd15;
	shl.b64 	%rd17, %rd16, 2;
	add.s64 	%rd18, %rd1, %rd17;
	cvt.u64.u32 	%rd19, %r69;
	add.s64 	%rd20, %rd87, %rd19;
	shl.b64 	%rd21, %rd20, 2;
	add.s64 	%rd22, %rd1, %rd21;
	cvt.u64.u32 	%rd23, %r68;
	add.s64 	%rd24, %rd87, %rd23;
	shl.b64 	%rd25, %rd24, 2;
	add.s64 	%rd26, %rd1, %rd25;
	cvt.u64.u32 	%rd27, %r67;
	add.s64 	%rd28, %rd87, %rd27;
	shl.b64 	%rd29, %rd28, 2;
	add.s64 	%rd30, %rd3, %rd29;
	cvt.u64.u32 	%rd31, %r66;
	add.s64 	%rd32, %rd87, %rd31;
	shl.b64 	%rd33, %rd32, 2;
	add.s64 	%rd34, %rd1, %rd33;
	cvt.u64.u32 	%rd35, %r65;
	add.s64 	%rd36, %rd87, %rd35;
	shl.b64 	%rd37, %rd36, 2;
	add.s64 	%rd38, %rd1, %rd37;
	cvt.u64.u32 	%rd39, %r64;
	add.s64 	%rd40, %rd87, %rd39;
	shl.b64 	%rd41, %rd40, 2;
	add.s64 	%rd42, %rd1, %rd41;
	ld.global.f32 	%f16, [%rd86+-16];
	mul.wide.u32 	%rd43, %r63, 4;
	add.s64 	%rd44, %rd1, %rd43;
	ld.global.f32 	%f17, [%rd44];
	fma.rn.f32 	%f18, %f16, %f17, %f66;
	ld.global.f32 	%f19, [%rd86+-12];
	ld.global.f32 	%f20, [%rd42+4];
	fma.rn.f32 	%f21, %f19, %f20, %f18;
	ld.global.f32 	%f22, [%rd86+-8];
	ld.global.f32 	%f23, [%rd38+8];
	fma.rn.f32 	%f24, %f22, %f23, %f21;
	ld.global.f32 	%f25, [%rd86+-4];
	ld.global.f32 	%f26, [%rd34+12];
	fma.rn.f32 	%f27, %f25, %f26, %f24;
	ld.global.f32 	%f28, [%rd86];
	ld.global.f32 	%f29, [%rd30];
	fma.rn.f32 	%f30, %f28, %f29, %f27;
	ld.global.f32 	%f31, [%rd86+4];
	ld.global.f32 	%f32, [%rd26+20];
	fma.rn.f32 	%f33, %f31, %f32, %f30;
	ld.global.f32 	%f34, [%rd86+8];
	ld.global.f32 	%f35, [%rd22+24];
	fma.rn.f32 	%f36, %f34, %f35, %f33;
	ld.global.f32 	%f37, [%rd86+12];
	ld.global.f32 	%f38, [%rd18+28];
	fma.rn.f32 	%f66, %f37, %f38, %f36;
	add.s32 	%r71, %r71, 8;
	add.s64 	%rd87, %rd87, 8;
	add.s32 	%r70, %r70, %r8;
	add.s32 	%r69, %r69, %r8;
	add.s32 	%r68, %r68, %r8;
	add.s32 	%r67, %r67, %r8;
	add.s32 	%r66, %r66, %r8;
	add.s32 	%r65, %r65, %r8;
	add.s32 	%r64, %r64, %r8;
	add.s32 	%r63, %r63, %r14;
	add.s64 	%rd86, %rd86, 32;
	setp.ne.s32 	%p3, %r71, 0;
	@%p3 bra 	$L__BB3_3;
$L__BB3_4:
	setp.eq.s32 	%p4, %r4, 0;
	@%p4 bra 	$L__BB3_12;
	and.b32  	%r34, %r39, 3;
	setp.lt.u32 	%p5, %r4, 4;
	@%p5 bra 	$L__BB3_7;
	add.s32 	%r49, %r73, %r3;
	mul.wide.u32 	%rd45, %r49, 4;
	add.s64 	%rd46, %rd2, %rd45;
	ld.global.f32 	%f40, [%rd46];
	mul.lo.s32 	%r50, %r73, %r39;
	add.s32 	%r51, %r50, %r73;
	mul.wide.u32 	%rd47, %r51, 4;
	add.s64 	%rd48, %rd1, %rd47;
	ld.global.f32 	%f41, [%rd48];
	fma.rn.f32 	%f42, %f40, %f41, %f66;
	cvt.u64.u32 	%rd49, %r3;
	cvt.u64.u32 	%rd50, %r73;
	add.s64 	%rd51, %rd50, %rd49;
	shl.b64 	%rd52, %rd51, 2;
	add.s64 	%rd53, %rd2, %rd52;
	ld.global.f32 	%f43, [%rd53+4];
	add.s32 	%r52, %r50, %r39;
	cvt.u64.u32 	%rd54, %r52;
	add.s64 	%rd55, %rd54, %rd50;
	shl.b64 	%rd56, %rd55, 2;
	add.s64 	%rd57, %rd1, %rd56;
	ld.global.f32 	%f44, [%rd57+4];
	fma.rn.f32 	%f45, %f43, %f44, %f42;
	ld.global.f32 	%f46, [%rd53+8];
	add.s32 	%r53, %r52, %r39;
	cvt.u64.u32 	%rd58, %r53;
	add.s64 	%rd59, %rd58, %rd50;
	shl.b64 	%rd60, %rd59, 2;
	add.s64 	%rd61, %rd1, %rd60;
	ld.global.f32 	%f47, [%rd61+8];
	fma.rn.f32 	%f48, %f46, %f47, %f45;
	ld.global.f32 	%f49, [%rd53+12];
	add.s32 	%r54, %r53, %r39;
	cvt.u64.u32 	%rd62, %r54;
	add.s64 	%rd63, %rd62, %rd50;
	shl.b64 	%rd64, %rd63, 2;
	add.s64 	%rd65, %rd1, %rd64;
	ld.global.f32 	%f50, [%rd65+12];
	fma.rn.f32 	%f66, %f49, %f50, %f48;
	add.s32 	%r73, %r73, 4;
$L__BB3_7:
	setp.eq.s32 	%p6, %r34, 0;
	@%p6 bra 	$L__BB3_12;
	setp.eq.s32 	%p7, %r34, 1;
	@%p7 bra 	$L__BB3_10;
	add.s32 	%r55, %r73, %r3;
	mul.wide.u32 	%rd66, %r55, 4;
	add.s64 	%rd67, %rd2, %rd66;
	ld.global.f32 	%f52, [%rd67];
	mul.lo.s32 	%r56, %r73, %r39;
	add.s32 	%r57, %r56, %r73;
	mul.wide.u32 	%rd68, %r57, 4;
	add.s64 	%rd69, %rd1, %rd68;
	ld.global.f32 	%f53, [%rd69];
	fma.rn.f32 	%f54, %f52, %f53, %f66;
	cvt.u64.u32 	%rd70, %r3;
	cvt.u64.u32 	%rd71, %r73;
	add.s64 	%rd72, %rd71, %rd70;
	shl.b64 	%rd73, %rd72, 2;
	add.s64 	%rd74, %rd2, %rd73;
	ld.global.f32 	%f55, [%rd74+4];
	add.s32 	%r58, %r56, %r39;
	cvt.u64.u32 	%rd75, %r58;
	add.s64 	%rd76, %rd75, %rd71;
	shl.b64 	%rd77, %rd76, 2;
	add.s64 	%rd78, %rd1, %rd77;
	ld.global.f32 	%f56, [%rd78+4];
	fma.rn.f32 	%f66, %f55, %f56, %f54;
	add.s32 	%r73, %r73, 2;
$L__BB3_10:
	and.b32  	%r59, %r39, 1;
	setp.eq.b32 	%p8, %r59, 1;
	not.pred 	%p9, %p8;
	@%p9 bra 	$L__BB3_12;
	add.s32 	%r60, %r73, %r3;
	mul.wide.u32 	%rd79, %r60, 4;
	add.s64 	%rd80, %rd2, %rd79;
	ld.global.f32 	%f57, [%rd80];
	mad.lo.s32 	%r61, %r73, %r39, %r73;
	mul.wide.u32 	%rd81, %r61, 4;
	add.s64 	%rd82, %rd1, %rd81;
	ld.global.f32 	%f58, [%rd82];
	fma.rn.f32 	%f66, %f57, %f58, %f66;
$L__BB3_12:
	add.s32 	%r62, %r3, %r2;
	cvta.to.global.u64 	%rd83, %rd9;
	mul.wide.s32 	%rd84, %r62, 4;
	add.s64 	%rd85, %rd83, %rd84;
	st.global.f32 	[%rd85], %f66;
$L__BB3_13:
	ret;

}
	// .globl	_Z17computeDInvE2DInvPfS_S_i
.visible .entry _Z17computeDInvE2DInvPfS_S_i(
	.param .u64 .ptr .align 1 _Z17computeDInvE2DInvPfS_S_i_param_0,
	.param .u64 .ptr .align 1 _Z17computeDInvE2DInvPfS_S_i_param_1,
	.param .u64 .ptr .align 1 _Z17computeDInvE2DInvPfS_S_i_param_2,
	.param .u32 _Z17computeDInvE2DInvPfS_S_i_param_3
)
{
	.reg .pred 	%p<10>;
	.reg .b32 	%r<83>;
	.reg .b32 	%f<97>;
	.reg .b64 	%rd<105>;

	ld.param.u64 	%rd13, [_Z17computeDInvE2DInvPfS_S_i_param_0];
	ld.param.u64 	%rd14, [_Z17computeDInvE2DInvPfS_S_i_param_1];
	ld.param.u32 	%r40, [_Z17computeDInvE2DInvPfS_S_i_param_3];
	cvta.to.global.u64 	%rd1, %rd14;
	cvta.to.global.u64 	%rd2, %rd13;
	mov.u32 	%r41, %ctaid.y;
	mov.u32 	%r42, %ntid.y;
	mov.u32 	%r43, %tid.y;
	mad.lo.s32 	%r1, %r41, %r42, %r43;
	mov.u32 	%r44, %ctaid.x;
	mov.u32 	%r45, %ntid.x;
	mov.u32 	%r46, %tid.x;
	mad.lo.s32 	%r2, %r44, %r45, %r46;
	max.s32 	%r47, %r1, %r2;
	setp.ge.s32 	%p1, %r47, %r40;
	@%p1 bra 	$L__BB4_13;
	mul.lo.s32 	%r3, %r40, %r1;
	and.b32  	%r4, %r40, 7;
	setp.lt.u32 	%p2, %r40, 8;
	mov.f32 	%f96, 0f00000000;
	mov.b32 	%r81, 0;
	@%p2 bra 	$L__BB4_4;
	and.b32  	%r50, %r40, 2147483640;
	neg.s32 	%r79, %r50;
	add.s64 	%rd104, %rd1, 28;
	mul.lo.s32 	%r78, %r40, 7;
	shl.b32 	%r7, %r40, 3;
	mul.lo.s32 	%r77, %r40, 6;
	mul.lo.s32 	%r76, %r40, 5;
	shl.b32 	%r75, %r40, 2;
	mul.lo.s32 	%r74, %r40, 3;
	shl.b32 	%r73, %r40, 1;
	mul.wide.s32 	%rd15, %r40, 8;
	add.s64 	%rd4, %rd2, %rd15;
	mul.wide.s32 	%rd16, %r40, 12;
	add.s64 	%rd5, %rd2, %rd16;
	mul.wide.s32 	%rd17, %r40, 20;
	add.s64 	%rd6, %rd2, %rd17;
	mul.wide.u32 	%rd18, %r3, 4;
	add.s64 	%rd19, %rd18, %rd2;
	add.s64 	%rd103, %rd19, 16;
	mov.f32 	%f96, 0f00000000;
	mov.b32 	%r71, 0;
	mov.u32 	%r70, %r2;
	mov.u32 	%r72, %r40;
$L__BB4_3:
	.pragma "nounroll";
	and.b32  	%r81, %r40, 2147483640;
	mul.wide.u32 	%rd20, %r78, 4;
	mul.wide.u32 	%rd21, %r77, 4;
	mul.wide.u32 	%rd22, %r76, 4;
	mul.wide.u32 	%rd23, %r75, 4;
	mul.wide.u32 	%rd24, %r74, 4;
	mul.wide.u32 	%rd25, %r73, 4;
	mul.wide.u32 	%rd26, %r72, 4;
	mul.wide.s32 	%rd27, %r70, 4;
	mul.wide.s32 	%rd28, %r40, 4;
	add.s64 	%rd29, %rd2, %rd27;
	add.s64 	%rd30, %rd29, %rd28;
	add.s64 	%rd31, %rd4, %rd27;
	add.s64 	%rd32, %rd5, %rd27;
	mul.wide.s32 	%rd33, %r40, 16;
	add.s64 	%rd34, %rd29, %rd33;
	add.s64 	%rd35, %rd6, %rd27;
	mul.wide.s32 	%rd36, %r40, 24;
	add.s64 	%rd37, %rd29, %rd36;
	mul.wide.s32 	%rd38, %r40, 28;
	add.s64 	%rd39, %rd29, %rd38;
	ld.global.f32 	%f16, [%rd103+-16];
	ld.global.f32 	%f17, [%rd29];
	mul.f32 	%f18, %f16, %f17;
	mul.wide.u32 	%rd40, %r71, 4;
	add.s64 	%rd41, %rd1, %rd40;
	ld.global.f32 	%f19, [%rd41];
	fma.rn.f32 	%f20, %f18, %f19, %f96;
	ld.global.f32 	%f21, [%rd103+-12];
	ld.global.f32 	%f22, [%rd30];
	mul.f32 	%f23, %f21, %f22;
	add.s64 	%rd42, %rd104, %rd26;
	ld.global.f32 	%f24, [%rd42+-24];
	fma.rn.f32 	%f25, %f23, %f24, %f20;
	ld.global.f32 	%f26, [%rd103+-8];
	ld.global.f32 	%f27, [%rd31];
	mul.f32 	%f28, %f26, %f27;
	add.s64 	%rd43, %rd104, %rd25;
	ld.global.f32 	%f29, [%rd43+-20];
	fma.rn.f32 	%f30, %f28, %f29, %f25;
	ld.global.f32 	%f31, [%rd103+-4];
	ld.global.f32 	%f32, [%rd32];
	mul.f32 	%f33, %f31, %f32;
	add.s64 	%rd44, %rd104, %rd24;
	ld.global.f32 	%f34, [%rd44+-16];
	fma.rn.f32 	%f35, %f33, %f34, %f30;
	ld.global.f32 	%f36, [%rd103];
	ld.global.f32 	%f37, [%rd34];
	mul.f32 	%f38, %f36, %f37;
	add.s64 	%rd45, %rd104, %rd23;
	ld.global.f32 	%f39, [%rd45+-12];
	fma.rn.f32 	%f40, %f38, %f39, %f35;
	ld.global.f32 	%f41, [%rd103+4];
	ld.global.f32 	%f42, [%rd35];
	mul.f32 	%f43, %f41, %f42;
	add.s64 	%rd46, %rd104, %rd22;
	ld.global.f32 	%f44, [%rd46+-8];
	fma.rn.f32 	%f45, %f43, %f44, %f40;
	ld.global.f32 	%f46, [%rd103+8];
	ld.global.f32 	%f47, [%rd37];
	mul.f32 	%f48, %f46, %f47;
	add.s64 	%rd47, %rd104, %rd21;
	ld.global.f32 	%f49, [%rd47+-4];
	fma.rn.f32 	%f50, %f48, %f49, %f45;
	ld.global.f32 	%f51, [%rd103+12];
	ld.global.f32 	%f52, [%rd39];
	mul.f32 	%f53, %f51, %f52;
	add.s64 	%rd48, %rd104, %rd20;
	ld.global.f32 	%f54, [%rd48];
	fma.rn.f32 	%f96, %f53, %f54, %f50;
	add.s32 	%r79, %r79, 8;
	add.s64 	%rd104, %rd104, 32;
	add.s32 	%r78, %r78, %r7;
	add.s32 	%r77, %r77, %r7;
	add.s32 	%r76, %r76, %r7;
	add.s32 	%r75, %r75, %r7;
	add.s32 	%r74, %r74, %r7;
	add.s32 	%r73, %r73, %r7;
	add.s32 	%r72, %r72, %r7;
	add.s32 	%r51, %r7, %r71;
	add.s32 	%r71, %r51, 8;
	add.s32 	%r70, %r70, %r7;
	add.s64 	%rd103, %rd103, 32;
	setp.ne.s32 	%p3, %r79, 0;
	@%p3 bra 	$L__BB4_3;
$L__BB4_4:
	setp.eq.s32 	%p4, %r4, 0;
	@%p4 bra 	$L__BB4_12;
	and.b32  	%r35, %r40, 3;
	setp.lt.u32 	%p5, %r4, 4;
	@%p5 bra 	$L__BB4_7;
	add.s32 	%r52, %r81, %r3;
	mul.wide.u32 	%rd49, %r52, 4;
	add.s64 	%rd50, %rd2, %rd49;
	ld.global.f32 	%f56, [%rd50];
	mul.lo.s32 	%r53, %r81, %r40;
	add.s32 	%r54, %r53, %r2;
	mul.wide.s32 	%rd51, %r54, 4;
	add.s64 	%rd52, %rd2, %rd51;
	ld.global.f32 	%f57, [%rd52];
	mul.f32 	%f58, %f56, %f57;
	add.s32 	%r55, %r53, %r81;
	mul.wide.u32 	%rd53, %r55, 4;
	add.s64 	%rd54, %rd1, %rd53;
	ld.global.f32 	%f59, [%rd54];
	fma.rn.f32 	%f60, %f58, %f59, %f96;
	cvt.u64.u32 	%rd55, %r3;
	cvt.u64.u32 	%rd56, %r81;
	add.s64 	%rd57, %rd56, %rd55;
	shl.b64 	%rd58, %rd57, 2;
	add.s64 	%rd59, %rd2, %rd58;
	ld.global.f32 	%f61, [%rd59+4];
	add.s32 	%r56, %r53, %r40;
	mul.wide.s32 	%rd60, %r40, 4;
	add.s64 	%rd61, %rd52, %rd60;
	ld.global.f32 	%f62, [%rd61];
	mul.f32 	%f63, %f61, %f62;
	cvt.u64.u32 	%rd62, %r56;
	add.s64 	%rd63, %rd62, %rd56;
	shl.b64 	%rd64, %rd63, 2;
	add.s64 	%rd65, %rd1, %rd64;
	ld.global.f32 	%f64, [%rd65+4];
	fma.rn.f32 	%f65, %f63, %f64, %f60;
	ld.global.f32 	%f66, [%rd59+8];
	add.s32 	%r57, %r56, %r40;
	add.s64 	%rd66, %rd61, %rd60;
	ld.global.f32 	%f67, [%rd66];
	mul.f32 	%f68, %f66, %f67;
	cvt.u64.u32 	%rd67, %r57;
	add.s64 	%rd68, %rd67, %rd56;
	shl.b64 	%rd69, %rd68, 2;
	add.s64 	%rd70, %rd1, %rd69;
	ld.global.f32 	%f69, [%rd70+8];
	fma.rn.f32 	%f70, %f68, %f69, %f65;
	ld.global.f32 	%f71, [%rd59+12];
	add.s32 	%r58, %r57, %r40;
	add.s64 	%rd71, %rd66, %rd60;
	ld.global.f32 	%f72, [%rd71];
	mul.f32 	%f73, %f71, %f72;
	cvt.u64.u32 	%rd72, %r58;
	add.s64 	%rd73, %rd72, %rd56;
	shl.b64 	%rd74, %rd73, 2;
	add.s64 	%rd75, %rd1, %rd74;
	ld.global.f32 	%f74, [%rd75+12];
	fma.rn.f32 	%f96, %f73, %f74, %f70;
	add.s32 	%r81, %r81, 4;
$L__BB4_7:
	setp.eq.s32 	%p6, %r35, 0;
	@%p6 bra 	$L__BB4_12;
	setp.eq.s32 	%p7, %r35, 1;
	@%p7 bra 	$L__BB4_10;
	add.s32 	%r59, %r81, %r3;
	mul.wide.u32 	%rd76, %r59, 4;
	add.s64 	%rd77, %rd2, %rd76;
	ld.global.f32 	%f76, [%rd77];
	mul.lo.s32 	%r60, %r81, %r40;
	add.s32 	%r61, %r60, %r2;
	mul.wide.s32 	%rd78, %r61, 4;
	add.s64 	%rd79, %rd2, %rd78;
	ld.global.f32 	%f77, [%rd79];
	mul.f32 	%f78, %f76, %f77;
	add.s32 	%r62, %r60, %r81;
	mul.wide.u32 	%rd80, %r62, 4;
	add.s64 	%rd81, %rd1, %rd80;
	ld.global.f32 	%f79, [%rd81];
	fma.rn.f32 	%f80, %f78, %f79, %f96;
	cvt.u64.u32 	%rd82, %r3;
	cvt.u64.u32 	%rd83, %r81;
	add.s64 	%rd84, %rd83, %rd82;
	shl.b64 	%rd85, %rd84, 2;
	add.s64 	%rd86, %rd2, %rd85;
	ld.global.f32 	%f81, [%rd86+4];
	add.s32 	%r63, %r60, %r40;
	mul.wide.s32 	%rd87, %r40, 4;
	add.s64 	%rd88, %rd79, %rd87;
	ld.global.f32 	%f82, [%rd88];
	mul.f32 	%f83, %f81, %f82;
	cvt.u64.u32 	%rd89, %r63;
	add.s64 	%rd90, %rd89, %rd83;
	shl.b64 	%rd91, %rd90, 2;
	add.s64 	%rd92, %rd1, %rd91;
	ld.global.f32 	%f84, [%rd92+4];
	fma.rn.f32 	%f96, %f83, %f84, %f80;
	add.s32 	%r81, %r81, 2;
$L__BB4_10:
	and.b32  	%r64, %r40, 1;
	setp.eq.b32 	%p8, %r64, 1;
	not.pred 	%p9, %p8;
	@%p9 bra 	$L__BB4_12;
	add.s32 	%r65, %r81, %r3;
	mul.wide.u32 	%rd93, %r65, 4;
	add.s64 	%rd94, %rd2, %rd93;
	ld.global.f32 	%f85, [%rd94];
	mul.lo.s32 	%r66, %r81, %r40;
	add.s32 	%r67, %r66, %r2;
	mul.wide.s32 	%rd95, %r67, 4;
	add.s64 	%rd96, %rd2, %rd95;
	ld.global.f32 	%f86, [%rd96];
	mul.f32 	%f87, %f85, %f86;
	add.s32 	%r68, %r66, %r81;
	mul.wide.u32 	%rd97, %r68, 4;
	add.s64 	%rd98, %rd1, %rd97;
	ld.global.f32 	%f88, [%rd98];
	fma.rn.f32 	%f96, %f87, %f88, %f96;
$L__BB4_12:
	ld.param.u64 	%rd102, [_Z17computeDInvE2DInvPfS_S_i_param_2];
	add.s32 	%r69, %r3, %r2;
	cvta.to.global.u64 	%rd99, %rd102;
	mul.wide.s32 	%rd100, %r69, 4;
	add.s64 	%rd101, %rd99, %rd100;
	st.global.f32 	[%rd101], %f96;
$L__BB4_13:
	ret;

}
	// .globl	_Z14combineResultsPfS_S_S_i
.visible .entry _Z14combineResultsPfS_S_S_i(
	.param .u64 .ptr .align 1 _Z14combineResultsPfS_S_S_i_param_0,
	.param .u64 .ptr .align 1 _Z14combineResultsPfS_S_S_i_param_1,
	.param .u64 .ptr .align 1 _Z14combineResultsPfS_S_S_i_param_2,
	.param .u64 .ptr .align 1 _Z14combineResultsPfS_S_S_i_param_3,
	.param .u32 _Z14combineResultsPfS_S_S_i_param_4
)
{
	.reg .pred 	%p<2>;
	.reg .b32 	%r<14>;
	.reg .b32 	%f<6>;
	.reg .b64 	%rd<15>;

	ld.param.u64 	%rd1, [_Z14combineResultsPfS_S_S_i_param_0];
	ld.param.u64 	%rd2, [_Z14combineResultsPfS_S_S_i_param_1];
	ld.param.u64 	%rd3, [_Z14combineResultsPfS_S_S_i_param_2];
	ld.param.u64 	%rd4, [_Z14combineResultsPfS_S_S_i_param_3];
	ld.param.u32 	%r3, [_Z14combineResultsPfS_S_S_i_param_4];
	mov.u32 	%r4, %ctaid.y;
	mov.u32 	%r5, %ntid.y;
	mov.u32 	%r6, %tid.y;
	mad.lo.s32 	%r1, %r4, %r5, %r6;
	mov.u32 	%r7, %ctaid.x;
	mov.u32 	%r8, %ntid.x;
	mov.u32 	%r9, %tid.x;
	mad.lo.s32 	%r2, %r7, %r8, %r9;
	max.s32 	%r10, %r1, %r2;
	setp.ge.s32 	%p1, %r10, %r3;
	@%p1 bra 	$L__BB5_2;
	cvta.to.global.u64 	%rd5, %rd1;
	cvta.to.global.u64 	%rd6, %rd2;
	cvta.to.global.u64 	%rd7, %rd3;
	cvta.to.global.u64 	%rd8, %rd4;
	mul.lo.s32 	%r11, %r3, %r1;
	add.s32 	%r12, %r11, %r1;
	mul.wide.u32 	%rd9, %r12, 4;
	add.s64 	%rd10, %rd5, %rd9;
	ld.global.f32 	%f1, [%rd10];
	add.s32 	%r13, %r11, %r2;
	mul.wide.s32 	%rd11, %r13, 4;
	add.s64 	%rd12, %rd6, %rd11;
	ld.global.f32 	%f2, [%rd12];
	sub.f32 	%f3, %f1, %f2;
	add.s64 	%rd13, %rd7, %rd11;
	ld.global.f32 	%f4, [%rd13];
	add.f32 	%f5, %f3, %f4;
	add.s64 	%rd14, %rd8, %rd11;
	st.global.f32 	[%rd14], %f5;
$L__BB5_2:
	ret;

}


// ===== COMPILED SASS (sm_100) =====

	.target	sm_100

	.elftype	@"ET_EXEC"


//--------------------- .note.nv.tkinfo           --------------------------
	.section	.note.nv.tkinfo,"",@"SHT_NOTE"
	.sectionflags	@"SHF_NOTE_NV_TKINFO"
	.tkinfo
        /*0018*/ 	.word	0x00000002
        /*0030*/ 	.string	""
        /*0030*/ 	.string	"ptxas"
        /*0030*/ 	.string	"Cuda compilation tools, release 13.0, V13.0.88"
        /*0030*/ 	.string	"Build cuda_13.0.r13.0/compiler.36424714_0"
        /*0030*/ 	.string	"-arch sm_100 -m 64 "



//--------------------- .note.nv.cuinfo           --------------------------
	.section	.note.nv.cuinfo,"",@"SHT_NOTE"
	.sectionflags	@"SHF_NOTE_NV_CUINFO"
        /*0018*/ 	.short	0x0002
        /*001a*/ 	.short	0x0064
        /*001c*/ 	.short	0x0082
	.zero		2


//--------------------- .nv.info                  --------------------------
	.section	.nv.info,"",@"SHT_CUDA_INFO"
	.align	4


	//----- nvinfo : EIATTR_REGCOUNT
	.align		4
        /*0000*/ 	.byte	0x04, 0x2f
        /*0002*/ 	.short	(.L_1 - .L_0)
	.align		4
.L_0:
        /*0004*/ 	.word	index@(_Z29extractDiagonalAndOffDiagonalPfS_S_i)
        /*0008*/ 	.word	0x0000001e


	//----- nvinfo : EIATTR_FRAME_SIZE
	.align		4
.L_1:
        /*000c*/ 	.byte	0x04, 0x11
        /*000e*/ 	.short	(.L_3 - .L_2)
	.align		4
.L_2:
        /*0010*/ 	.word	index@(_Z29extractDiagonalAndOffDiagonalPfS_S_i)
        /*0014*/ 	.word	0x00000000


	//----- nvinfo : EIATTR_REGCOUNT
	.align		4
.L_3:
        /*0018*/ 	.byte	0x04, 0x2f
        /*001a*/ 	.short	(.L_5 - .L_4)
	.align		4
.L_4:
        /*001c*/ 	.word	index@(_Z14invertDiagonalPfS_i)
        /*0020*/ 	.word	0x0000000e


	//----- nvinfo : EIATTR_FRAME_SIZE
	.align		4
.L_5:
        /*0024*/ 	.byte	0x04, 0x11
        /*0026*/ 	.short	(.L_7 - .L_6)
	.align		4
.L_6:
        /*0028*/ 	.word	index@($__internal_0_$__cuda_sm20_rcp_rn_f32_slowpath)
        /*002c*/ 	.word	0x00000000


	//----- nvinfo : EIATTR_FRAME_SIZE
	.align		4
.L_7:
        /*0030*/ 	.byte	0x04, 0x11
        /*0032*/ 	.short	(.L_9 - .L_8)
	.align		4
.L_8:
        /*0034*/ 	.word	index@(_Z14invertDiagonalPfS_i)
        /*0038*/ 	.word	0x00000000


	//----- nvinfo : EIATTR_REGCOUNT
	.align		4
.L_9:
        /*003c*/ 	.byte	0x04, 0x2f
        /*003e*/ 	.short	(.L_11 - .L_10)
	.align		4
.L_10:
        /*0040*/ 	.word	index@(_Z12computeDInvEPfS_S_i)
        /*0044*/ 	.word	0x0000000e


	//----- nvinfo : EIATTR_FRAME_SIZE
	.align		4
.L_11:
        /*0048*/ 	.byte	0x04, 0x11
        /*004a*/ 	.short	(.L_13 - .L_12)
	.align		4
.L_12:
        /*004c*/ 	.word	index@(_Z12computeDInvEPfS_S_i)
        /*0050*/ 	.word	0x00000000


	//----- nvinfo : EIATTR_REGCOUNT
	.align		4
.L_13:
        /*0054*/ 	.byte	0x04, 0x2f
        /*0056*/ 	.short	(.L_15 - .L_14)
	.align		4
.L_14:
        /*0058*/ 	.word	index@(_Z16computeDInvEDInvPfS_S_i)
        /*005c*/ 	.word	0x0000001e


	//----- nvinfo : EIATTR_FRAME_SIZE
	.align		4
.L_15:
        /*0060*/ 	.byte	0x04, 0x11
        /*0062*/ 	.short	(.L_17 - .L_16)
	.align		4
.L_16:
        /*0064*/ 	.word	index@(_Z16computeDInvEDInvPfS_S_i)
        /*0068*/ 	.word	0x00000000


	//----- nvinfo : EIATTR_REGCOUNT
	.align		4
.L_17:
        /*006c*/ 	.byte	0x04, 0x2f
        /*006e*/ 	.short	(.L_19 - .L_18)
	.align		4
.L_18:
        /*0070*/ 	.word	index@(_Z17computeDInvE2DInvPfS_S_i)
        /*0074*/ 	.word	0x00000020


	//----- nvinfo : EIATTR_FRAME_SIZE
	.align		4
.L_19:
        /*0078*/ 	.byte	0x04, 0x11
        /*007a*/ 	.short	(.L_21 - .L_20)
	.align		4
.L_20:
        /*007c*/ 	.word	index@(_Z17computeDInvE2DInvPfS_S_i)
        /*0080*/ 	.word	0x00000000


	//----- nvinfo : EIATTR_REGCOUNT
	.align		4
.L_21:
        /*0084*/ 	.byte	0x04, 0x2f
        /*0086*/ 	.short	(.L_23 - .L_22)
	.align		4
.L_22:
        /*0088*/ 	.word	index@(_Z14combineResultsPfS_S_S_i)
        /*008c*/ 	.word	0x00000010


	//----- nvinfo : EIATTR_FRAME_SIZE
	.align		4
.L_23:
        /*0090*/ 	.byte	0x04, 0x11
        /*0092*/ 	.short	(.L_25 - .L_24)
	.align		4
.L_24:
        /*0094*/ 	.word	index@(_Z14combineResultsPfS_S_S_i)
        /*0098*/ 	.word	0x00000000


	//----- nvinfo : EIATTR_MIN_STACK_SIZE
	.align		4
.L_25:
        /*009c*/ 	.byte	0x04, 0x12
        /*009e*/ 	.short	(.L_27 - .L_26)
	.align		4
.L_26:
        /*00a0*/ 	.word	index@(_Z14combineResultsPfS_S_S_i)
        /*00a4*/ 	.word	0x00000000


	//----- nvinfo : EIATTR_MIN_STACK_SIZE
	.align		4
.L_27:
        /*00a8*/ 	.byte	0x04, 0x12
        /*00aa*/ 	.short	(.L_29 - .L_28)
	.align		4
.L_28:
        /*00ac*/ 	.word	index@(_Z17computeDInvE2DInvPfS_S_i)
        /*00b0*/ 	.word	0x00000000


	//----- nvinfo : EIATTR_MIN_STACK_SIZE
	.align		4
.L_29:
        /*00b4*/ 	.byte	0x04, 0x12
        /*00b6*/ 	.short	(.L_31 - .L_30)
	.align		4
.L_30:
        /*00b8*/ 	.word	index@(_Z16computeDInvEDInvPfS_S_i)
        /*00bc*/ 	.word	0x00000000


	//----- nvinfo : EIATTR_MIN_STACK_SIZE
	.align		4
.L_31:
        /*00c0*/ 	.byte	0x04, 0x12
        /*00c2*/ 	.short	(.L_33 - .L_32)
	.align		4
.L_32:
        /*00c4*/ 	.word	index@(_Z12computeDInvEPfS_S_i)
        /*00c8*/ 	.word	0x00000000


	//----- nvinfo : EIATTR_MIN_STACK_SIZE
	.align		4
.L_33:
        /*00cc*/ 	.byte	0x04, 0x12
        /*00ce*/ 	.short	(.L_35 - .L_34)
	.align		4
.L_34:
        /*00d0*/ 	.word	index@(_Z14invertDiagonalPfS_i)
        /*00d4*/ 	.word	0x00000000


	//----- nvinfo : EIATTR_MIN_STACK_SIZE
	.align		4
.L_35:
        /*00d8*/ 	.byte	0x04, 0x12
        /*00da*/ 	.short	(.L_37 - .L_36)
	.align		4
.L_36:
        /*00dc*/ 	.word	index@(_Z29extractDiagonalAndOffDiagonalPfS_S_i)
        /*00e0*/ 	.word	0x00000000
.L_37:


//--------------------- .nv.compat                --------------------------
	.section	.nv.compat,"",@"SHT_CUDA_COMPAT_INFO"
	.align	4
        /*0000*/ 	.byte	0x02, 0x09, 0x00, 0x00, 0x02, 0x02, 0x01, 0x00, 0x02, 0x05, 0x05, 0x00, 0x03, 0x07, 0x01, 0x01
        /*0010*/ 	.byte	0x02, 0x03, 0x00, 0x00, 0x02, 0x06, 0x01, 0x00, 0x04, 0x0b, 0x08, 0x00, 0x09, 0x00, 0x00, 0x00
        /*0020*/ 	.byte	0x00, 0x00, 0x00, 0x00


//--------------------- .nv.info._Z14combineResultsPfS_S_S_i --------------------------
	.section	.nv.info._Z14combineResultsPfS_S_S_i,"",@"SHT_CUDA_INFO"
	.sectionflags	@""
	.align	4


	//----- nvinfo : EIATTR_CUDA_API_VERSION
	.align		4
        /*0000*/ 	.byte	0x04, 0x37
        /*0002*/ 	.short	(.L_39 - .L_38)
.L_38:
        /*0004*/ 	.word	0x00000082


	//----- nvinfo : EIATTR_KPARAM_INFO
	.align		4
.L_39:
        /*0008*/ 	.byte	0x04, 0x17
        /*000a*/ 	.short	(.L_41 - .L_40)
.L_40:
        /*000c*/ 	.word	0x00000000
        /*0010*/ 	.short	0x0004
        /*0012*/ 	.short	0x0020
        /*0014*/ 	.byte	0x00, 0xf0, 0x11, 0x00


	//----- nvinfo : EIATTR_KPARAM_INFO
	.align		4
.L_41:
        /*0018*/ 	.byte	0x04, 0x17
        /*001a*/ 	.short	(.L_43 - .L_42)
.L_42:
        /*001c*/ 	.word	0x00000000
        /*0020*/ 	.short	0x0003
        /*0022*/ 	.short	0x0018
        /*0024*/ 	.byte	0x00, 0xf5, 0x21, 0x00


	//----- nvinfo : EIATTR_KPARAM_INFO
	.align		4
.L_43:
        /*0028*/ 	.byte	0x04, 0x17
        /*002a*/ 	.short	(.L_45 - .L_44)
.L_44:
        /*002c*/ 	.word	0x00000000
        /*0030*/ 	.short	0x0002
        /*0032*/ 	.short	0x0010
        /*0034*/ 	.byte	0x00, 0xf5, 0x21, 0x00


	//----- nvinfo : EIATTR_KPARAM_INFO
	.align		4
.L_45:
        /*0038*/ 	.byte	0x04, 0x17
        /*003a*/ 	.short	(.L_47 - .L_46)
.L_46:
        /*003c*/ 	.word	0x00000000
        /*0040*/ 	.short	0x0001
        /*0042*/ 	.short	0x0008
        /*0044*/ 	.byte	0x00, 0xf5, 0x21, 0x00


	//----- nvinfo : EIATTR_KPARAM_INFO
	.align		4
.L_47:
        /*0048*/ 	.byte	0x04, 0x17
        /*004a*/ 	.short	(.L_49 - .L_48)
.L_48:
        /*004c*/ 	.word	0x00000000
        /*0050*/ 	.short	0x0000
        /*0052*/ 	.short	0x0000
        /*0054*/ 	.byte	0x00, 0xf5, 0x21, 0x00


	//----- nvinfo : EIATTR_SPARSE_MMA_MASK
	.align		4
.L_49:
        /*0058*/ 	.byte	0x03, 0x50
        /*005a*/ 	.short	0x0000


	//----- nvinfo : EIATTR_MAXREG_COUNT
	.align		4
        /*005c*/ 	.byte	0x03, 0x1b
        /*005e*/ 	.short	0x00ff


	//----- nvinfo : EIATTR_MERCURY_ISA_VERSION
	.align		4
        /*0060*/ 	.byte	0x03, 0x5f
        /*0062*/ 	.short	0x0101


	//----- nvinfo : EIATTR_VRC_CTA_INIT_COUNT
	.align		4
        /*0064*/ 	.byte	0x02, 0x4a
	.zero		1
	.zero		1


	//----- nvinfo : EIATTR_EXIT_INSTR_OFFSETS
	.align		4
        /*0068*/ 	.byte	0x04, 0x1c
        /*006a*/ 	.short	(.L_51 - .L_50)


	//   ....[0]....
.L_50:
        /*006c*/ 	.word	0x000000c0


	//   ....[1]....
        /*0070*/ 	.word	0x000001e0


	//----- nvinfo : EIATTR_CBANK_PARAM_SIZE
	.align		4
.L_51:
        /*0074*/ 	.byte	0x03, 0x19
        /*0076*/ 	.short	0x0024


	//----- nvinfo : EIATTR_PARAM_CBANK
	.align		4
        /*0078*/ 	.byte	0x04, 0x0a
        /*007a*/ 	.short	(.L_53 - .L_52)
	.align		4
.L_52:
        /*007c*/ 	.word	index@(.nv.constant0._Z14combineResultsPfS_S_S_i)
        /*0080*/ 	.short	0x0380
        /*0082*/ 	.short	0x0024


	//----- nvinfo : EIATTR_SW_WAR
	.align		4
.L_53:
        /*0084*/ 	.byte	0x04, 0x36
        /*0086*/ 	.short	(.L_55 - .L_54)
.L_54:
        /*0088*/ 	.word	0x00000008
.L_55:


//--------------------- .nv.info._Z17computeDInvE2DInvPfS_S_i --------------------------
	.section	.nv.info._Z17computeDInvE2DInvPfS_S_i,"",@"SHT_CUDA_INFO"
	.sectionflags	@""
	.align	4


	//----- nvinfo : EIATTR_CUDA_API_VERSION
	.align		4
        /*0000*/ 	.byte	0x04, 0x37
        /*0002*/ 	.short	(.L_57 - .L_56)
.L_56:
        /*0004*/ 	.word	0x00000082


	//----- nvinfo : EIATTR_KPARAM_INFO
	.align		4
.L_57:
        /*0008*/ 	.byte	0x04, 0x17
        /*000a*/ 	.short	(.L_59 - .L_58)
.L_58:
        /*000c*/ 	.word	0x00000000
        /*0010*/ 	.short	0x0003
        /*0012*/ 	.short	0x0018
        /*0014*/ 	.byte	0x00, 0xf0, 0x11, 0x00


	//----- nvinfo : EIATTR_KPARAM_INFO
	.align		4
.L_59:
        /*0018*/ 	.byte	0x04, 0x17
        /*001a*/ 	.short	(.L_61 - .L_60)
.L_60:
        /*001c*/ 	.word	0x00000000
        /*0020*/ 	.short	0x0002
        /*0022*/ 	.short	0x0010
        /*0024*/ 	.byte	0x00, 0xf5, 0x21, 0x00


	//----- nvinfo : EIATTR_KPARAM_INFO
	.align		4
.L_61:
        /*0028*/ 	.byte	0x04, 0x17
        /*002a*/ 	.short	(.L_63 - .L_62)
.L_62:
        /*002c*/ 	.word	0x00000000
        /*0030*/ 	.short	0x0001
        /*0032*/ 	.short	0x0008
        /*0034*/ 	.byte	0x00, 0xf5, 0x21, 0x00


	//----- nvinfo : EIATTR_KPARAM_INFO
	.align		4
.L_63:
        /*0038*/ 	.byte	0x04, 0x17
        /*003a*/ 	.short	(.L_65 - .L_64)
.L_64:
        /*003c*/ 	.word	0x00000000
        /*0040*/ 	.short	0x0000
        /*0042*/ 	.short	0x0000
        /*0044*/ 	.byte	0x00, 0xf5, 0x21, 0x00


	//----- nvinfo : EIATTR_SPARSE_MMA_MASK
	.align		4
.L_65:
        /*0048*/ 	.byte	0x03, 0x50
        /*004a*/ 	.short	0x0000


	//----- nvinfo : EIATTR_MAXREG_COUNT
	.align		4
        /*004c*/ 	.byte	0x03, 0x1b
        /*004e*/ 	.short	0x00ff


	//----- nvinfo : EIATTR_MERCURY_ISA_VERSION
	.align		4
        /*0050*/ 	.byte	0x03, 0x5f
        /*0052*/ 	.short	0x0101


	//----- nvinfo : EIATTR_VRC_CTA_INIT_COUNT
	.align		4
        /*0054*/ 	.byte	0x02, 0x4a
	.zero		1
	.zero		1


	//----- nvinfo : EIATTR_EXIT_INSTR_OFFSETS
	.align		4
        /*0058*/ 	.byte	0x04, 0x1c
        /*005a*/ 	.short	(.L_67 - .L_66)


	//   ....[0]....
.L_66:
        /*005c*/ 	.word	0x000000c0


	//   ....[1]....
        /*0060*/ 	.word	0x000011e0


	//----- nvinfo : EIATTR_CBANK_PARAM_SIZE
	.align		4
.L_67:
        /*0064*/ 	.byte	0x03, 0x19
        /*0066*/ 	.short	0x001c


	//----- nvinfo : EIATTR_PARAM_CBANK
	.align		4
        /*0068*/ 	.byte	0x04, 0x0a
        /*006a*/ 	.short	(.L_69 - .L_68)
	.align		4
.L_68:
        /*006c*/ 	.word	index@(.nv.constant0._Z17computeDInvE2DInvPfS_S_i)
        /*0070*/ 	.short	0x0380
        /*0072*/ 	.short	0x001c


	//----- nvinfo : EIATTR_SW_WAR
	.align		4
.L_69:
        /*0074*/ 	.byte	0x04, 0x36
        /*0076*/ 	.short	(.L_71 - .L_70)
.L_70:
        /*0078*/ 	.word	0x00000008
.L_71:


//--------------------- .nv.info._Z16computeDInvEDInvPfS_S_i --------------------------
	.section	.nv.info._Z16computeDInvEDInvPfS_S_i,"",@"SHT_CUDA_INFO"
	.sectionflags	@""
	.align	4


	//----- nvinfo : EIATTR_CUDA_API_VERSION
	.align		4
        /*0000*/ 	.byte	0x04, 0x37
        /*0002*/ 	.short	(.L_73 - .L_72)
.L_72:
        /*0004*/ 	.word	0x00000082


	//----- nvinfo : EIATTR_KPARAM_INFO
	.align		4
.L_73:
        /*0008*/ 	.byte	0x04, 0x17
        /*000a*/ 	.short	(.L_75 - .L_74)
.L_74:
        /*000c*/ 	.word	0x00000000
        /*0010*/ 	.short	0x0003
        /*0012*/ 	.short	0x0018
        /*0014*/ 	.byte	0x00, 0xf0, 0x11, 0x00


	//----- nvinfo : EIATTR_KPARAM_INFO
	.align		4
.L_75:
        /*0018*/ 	.byte	0x04, 0x17
        /*001a*/ 	.short	(.L_77 - .L_76)
.L_76:
        /*001c*/ 	.word	0x00000000
        /*0020*/ 	.short	0x0002
        /*0022*/ 	.short	0x0010
        /*0024*/ 	.byte	0x00, 0xf5, 0x21, 0x00


	//----- nvinfo : EIATTR_KPARAM_INFO
	.align		4
.L_77:
        /*0028*/ 	.byte	0x04, 0x17
        /*002a*/ 	.short	(.L_79 - .L_78)
.L_78:
        /*002c*/ 	.word	0x00000000
        /*0030*/ 	.short	0x0001
        /*0032*/ 	.short	0x0008
        /*0034*/ 	.byte	0x00, 0xf5, 0x21, 0x00


	//----- nvinfo : EIATTR_KPARAM_INFO
	.align		4
.L_79:
        /*0038*/ 	.byte	0x04, 0x17
        /*003a*/ 	.short	(.L_81 - .L_80)
.L_80:
        /*003c*/ 	.word	0x00000000
        /*0040*/ 	.short	0x0000
        /*0042*/ 	.short	0x0000
        /*0044*/ 	.byte	0x00, 0xf5, 0x21, 0x00


	//----- nvinfo : EIATTR_SPARSE_MMA_MASK
	.align		4
.L_81:
        /*0048*/ 	.byte	0x03, 0x50
        /*004a*/ 	.short	0x0000


	//----- nvinfo : EIATTR_MAXREG_COUNT
	.align		4
        /*004c*/ 	.byte	0x03, 0x1b
        /*004e*/ 	.short	0x00ff


	//----- nvinfo : EIATTR_MERCURY_ISA_VERSION
	.align		4
        /*0050*/ 	.byte	0x03, 0x5f
        /*0052*/ 	.short	0x0101


	//----- nvinfo : EIATTR_VRC_CTA_INIT_COUNT
	.align		4
        /*0054*/ 	.byte	0x02, 0x4a
	.zero		1
	.zero		1


	//----- nvinfo : EIATTR_EXIT_INSTR_OFFSETS
	.align		4
        /*0058*/ 	.byte	0x04, 0x1c
        /*005a*/ 	.short	(.L_83 - .L_82)


	//   ....[0]....
.L_82:
        /*005c*/ 	.word	0x000000c0


	//   ....[1]....
        /*0060*/ 	.word	0x00000ef0


	//----- nvinfo : EIATTR_CBANK_PARAM_SIZE
	.align		4
.L_83:
        /*0064*/ 	.byte	0x03, 0x19
        /*0066*/ 	.short	0x001c


	//----- nvinfo : EIATTR_PARAM_CBANK
	.align		4
        /*0068*/ 	.byte	0x04, 0x0a
        /*006a*/ 	.short	(.L_85 - .L_84)
	.align		4
.L_84:
        /*006c*/ 	.word	index@(.nv.constant0._Z16computeDInvEDInvPfS_S_i)
        /*0070*/ 	.short	0x0380
        /*0072*/ 	.short	0x001c


	//----- nvinfo : EIATTR_SW_WAR
	.align		4
.L_85:
        /*0074*/ 	.byte	0x04, 0x36
        /*0076*/ 	.short	(.L_87 - .L_86)
.L_86:
        /*0078*/ 	.word	0x00000008
.L_87:


//--------------------- .nv.info._Z12computeDInvEPfS_S_i --------------------------
	.section	.nv.info._Z12computeDInvEPfS_S_i,"",@"SHT_CUDA_INFO"
	.sectionflags	@""
	.align	4


	//----- nvinfo : EIATTR_CUDA_API_VERSION
	.align		4
        /*0000*/ 	.byte	0x04, 0x37
        /*0002*/ 	.short	(.L_89 - .L_88)
.L_88:
        /*0004*/ 	.word	0x00000082


	//----- nvinfo : EIATTR_KPARAM_INFO
	.align		4
.L_89:
        /*0008*/ 	.byte	0x04, 0x17
        /*000a*/ 	.short	(.L_91 - .L_90)
.L_90:
        /*000c*/ 	.word	0x00000000
        /*0010*/ 	.short	0x0003
        /*0012*/ 	.short	0x0018
        /*0014*/ 	.byte	0x00, 0xf0, 0x11, 0x00


	//----- nvinfo : EIATTR_KPARAM_INFO
	.align		4
.L_91:
        /*0018*/ 	.byte	0x04, 0x17
        /*001a*/ 	.short	(.L_93 - .L_92)
.L_92:
        /*001c*/ 	.word	0x00000000
        /*0020*/ 	.short	0x0002
        /*0022*/ 	.short	0x0010
        /*0024*/ 	.byte	0x00, 0xf5, 0x21, 0x00


	//----- nvinfo : EIATTR_KPARAM_INFO
	.align		4
.L_93:
        /*0028*/ 	.byte	0x04, 0x17
        /*002a*/ 	.short	(.L_95 - .L_94)
.L_94:
        /*002c*/ 	.word	0x00000000
        /*0030*/ 	.short	0x0001
        /*0032*/ 	.short	0x0008
        /*0034*/ 	.byte	0x00, 0xf5, 0x21, 0x00


	//----- nvinfo : EIATTR_KPARAM_INFO
	.align		4
.L_95:
        /*0038*/ 	.byte	0x04, 0x17
        /*003a*/ 	.short	(.L_97 - .L_96)
.L_96:
        /*003c*/ 	.word	0x00000000
        /*0040*/ 	.short	0x0000
        /*0042*/ 	.short	0x0000
        /*0044*/ 	.byte	0x00, 0xf5, 0x21, 0x00


	//----- nvinfo : EIATTR_SPARSE_MMA_MASK
	.align		4
.L_97:
        /*0048*/ 	.byte	0x03, 0x50
        /*004a*/ 	.short	0x0000


	//----- nvinfo : EIATTR_MAXREG_COUNT
	.align		4
        /*004c*/ 	.byte	0x03, 0x1b
        /*004e*/ 	.short	0x00ff


	//----- nvinfo : EIATTR_MERCURY_ISA_VERSION
	.align		4
        /*0050*/ 	.byte	0x03, 0x5f
        /*0052*/ 	.short	0x0101


	//----- nvinfo : EIATTR_VRC_CTA_INIT_COUNT
	.align		4
        /*0054*/ 	.byte	0x02, 0x4a
	.zero		1
	.zero		1


	//----- nvinfo : EIATTR_EXIT_INSTR_OFFSETS
	.align		4
        /*0058*/ 	.byte	0x04, 0x1c
        /*005a*/ 	.short	(.L_99 - .L_98)


	//   ....[0]....
.L_98:
        /*005c*/ 	.word	0x000000c0


	//   ....[1]....
        /*0060*/ 	.word	0x000001a0


	//----- nvinfo : EIATTR_CBANK_PARAM_SIZE
	.align		4
.L_99:
        /*0064*/ 	.byte	0x03, 0x19
        /*0066*/ 	.short	0x001c


	//----- nvinfo : EIATTR_PARAM_CBANK
	.align		4
        /*0068*/ 	.byte	0x04, 0x0a
        /*006a*/ 	.short	(.L_101 - .L_100)
	.align		4
.L_100:
        /*006c*/ 	.word	index@(.nv.constant0._Z12computeDInvEPfS_S_i)
        /*0070*/ 	.short	0x0380
        /*0072*/ 	.short	0x001c


	//----- nvinfo : EIATTR_SW_WAR
	.align		4
.L_101:
        /*0074*/ 	.byte	0x04, 0x36
        /*0076*/ 	.short	(.L_103 - .L_102)
.L_102:
        /*0078*/ 	.word	0x00000008
.L_103:


//--------------------- .nv.info._Z14invertDiagonalPfS_i --------------------------
	.section	.nv.info._Z14invertDiagonalPfS_i,"",@"SHT_CUDA_INFO"
	.sectionflags	@""
	.align	4


	//----- nvinfo : EIATTR_CUDA_API_VERSION
	.align		4
        /*0000*/ 	.byte	0x04, 0x37
        /*0002*/ 	.short	(.L_105 - .L_104)
.L_104:
        /*0004*/ 	.word	0x00000082


	//----- nvinfo : EIATTR_KPARAM_INFO
	.align		4
.L_105:
        /*0008*/ 	.byte	0x04, 0x17
        /*000a*/ 	.short	(.L_107 - .L_106)
.L_106:
        /*000c*/ 	.word	0x00000000
        /*0010*/ 	.short	0x0002
        /*0012*/ 	.short	0x0010
        /*0014*/ 	.byte	0x00, 0xf0, 0x11, 0x00


	//----- nvinfo : EIATTR_KPARAM_INFO
	.align		4
.L_107:
        /*0018*/ 	.byte	0x04, 0x17
        /*001a*/ 	.short	(.L_109 - .L_108)
.L_108:
        /*001c*/ 	.word	0x00000000
        /*0020*/ 	.short	0x0001
        /*0022*/ 	.short	0x0008
        /*0024*/ 	.byte	0x00, 0xf5, 0x21, 0x00


	//----- nvinfo : EIATTR_KPARAM_INFO
	.align		4
.L_109:
        /*0028*/ 	.byte	0x04, 0x17
        /*002a*/ 	.short	(.L_111 - .L_110)
.L_110:
        /*002c*/ 	.word	0x00000000
        /*0030*/ 	.short	0x0000
        /*0032*/ 	.short	0x0000
        /*0034*/ 	.byte	0x00, 0xf5, 0x21, 0x00


	//----- nvinfo : EIATTR_SPARSE_MMA_MASK
	.align		4
.L_111:
        /*0038*/ 	.byte	0x03, 0x50
        /*003a*/ 	.short	0x0000


	//----- nvinfo : EIATTR_MAXREG_COUNT
	.align		4
        /*003c*/ 	.byte	0x03, 0x1b
        /*003e*/ 	.short	0x00ff


	//----- nvinfo : EIATTR_MERCURY_ISA_VERSION
	.align		4
        /*0040*/ 	.byte	0x03, 0x5f
        /*0042*/ 	.short	0x0101


	//----- nvinfo : EIATTR_VRC_CTA_INIT_COUNT
	.align		4
        /*0044*/ 	.byte	0x02, 0x4a
	.zero		1
	.zero		1


	//----- nvinfo : EIATTR_EXIT_INSTR_OFFSETS
	.align		4
        /*0048*/ 	.byte	0x04, 0x1c
        /*004a*/ 	.short	(.L_113 - .L_112)


	//   ....[0]....
.L_112:
        /*004c*/ 	.word	0x00000070


	//   ....[1]....
        /*0050*/ 	.word	0x000001f0


	//----- nvinfo : EIATTR_CRS_STACK_SIZE
	.align		4
.L_113:
        /*0054*/ 	.byte	0x04, 0x1e
        /*0056*/ 	.short	(.L_115 - .L_114)
.L_114:
        /*0058*/ 	.word	0x00000000


	//----- nvinfo : EIATTR_CBANK_PARAM_SIZE
	.align		4
.L_115:
        /*005c*/ 	.byte	0x03, 0x19
        /*005e*/ 	.short	0x0014


	//----- nvinfo : EIATTR_PARAM_CBANK
	.align		4
        /*0060*/ 	.byte	0x04, 0x0a
        /*0062*/ 	.short	(.L_117 - .L_116)
	.align		4
.L_116:
        /*0064*/ 	.word	index@(.nv.constant0._Z14invertDiagonalPfS_i)
        /*0068*/ 	.short	0x0380
        /*006a*/ 	.short	0x0014


	//----- nvinfo : EIATTR_SW_WAR
	.align		4
.L_117:
        /*006c*/ 	.byte	0x04, 0x36
        /*006e*/ 	.short	(.L_119 - .L_118)
.L_118:
        /*0070*/ 	.word	0x00000008
.L_119:


//--------------------- .nv.info._Z29extractDiagonalAndOffDiagonalPfS_S_i --------------------------
	.section	.nv.info._Z29extractDiagonalAndOffDiagonalPfS_S_i,"",@"SHT_CUDA_INFO"
	.sectionflags	@""
	.align	4


	//----- nvinfo : EIATTR_CUDA_API_VERSION
	.align		4
        /*0000*/ 	.byte	0x04, 0x37
        /*0002*/ 	.short	(.L_121 - .L_120)
.L_120:
        /*0004*/ 	.word	0x00000082


	//----- nvinfo : EIATTR_KPARAM_INFO
	.align		4
.L_121:
        /*0008*/ 	.byte	0x04, 0x17
        /*000a*/ 	.short	(.L_123 - .L_122)
.L_122:
        /*000c*/ 	.word	0x00000000
        /*0010*/ 	.short	0x0003
        /*0012*/ 	.short	0x0018
        /*0014*/ 	.byte	0x00, 0xf0, 0x11, 0x00


	//----- nvinfo : EIATTR_KPARAM_INFO
	.align		4
.L_123:
        /*0018*/ 	.byte	0x04, 0x17
        /*001a*/ 	.short	(.L_125 - .L_124)
.L_124:
        /*001c*/ 	.word	0x00000000
        /*0020*/ 	.short	0x0002
        /*0022*/ 	.short	0x0010
        /*0024*/ 	.byte	0x00, 0xf5, 0x21, 0x00


	//----- nvinfo : EIATTR_KPARAM_INFO
	.align		4
.L_125:
        /*0028*/ 	.byte	0x04, 0x17
        /*002a*/ 	.short	(.L_127 - .L_126)
.L_126:
        /*002c*/ 	.word	0x00000000
        /*0030*/ 	.short	0x0001
        /*0032*/ 	.short	0x0008
        /*0034*/ 	.byte	0x00, 0xf5, 0x21, 0x00


	//----- nvinfo : EIATTR_KPARAM_INFO
	.align		4
.L_127:
        /*0038*/ 	.byte	0x04, 0x17
        /*003a*/ 	.short	(.L_129 - .L_128)
.L_128:
        /*003c*/ 	.word	0x00000000
        /*0040*/ 	.short	0x0000
        /*0042*/ 	.short	0x0000
        /*0044*/ 	.byte	0x00, 0xf5, 0x21, 0x00


	//----- nvinfo : EIATTR_SPARSE_MMA_MASK
	.align		4
.L_129:
        /*0048*/ 	.byte	0x03, 0x50
        /*004a*/ 	.short	0x0000


	//----- nvinfo : EIATTR_MAXREG_COUNT
	.align		4
        /*004c*/ 	.byte	0x03, 0x1b
        /*004e*/ 	.short	0x00ff


	//----- nvinfo : EIATTR_MERCURY_ISA_VERSION
	.align		4
        /*0050*/ 	.byte	0x03, 0x5f
        /*0052*/ 	.short	0x0101


	//----- nvinfo : EIATTR_VRC_CTA_INIT_COUNT
	.align		4
        /*0054*/ 	.byte	0x02, 0x4a
	.zero		1
	.zero		1


	//----- nvinfo : EIATTR_EXIT_INSTR_OFFSETS
	.align		4
        /*0058*/ 	.byte	0x04, 0x1c
        /*005a*/ 	.short	(.L_131 - .L_130)


	//   ....[0]....
.L_130:
        /*005c*/ 	.word	0x00000070


	//   ....[1]....
        /*0060*/ 	.word	0x000007a0


	//   ....[2]....
        /*0064*/ 	.word	0x00000930


	//   ....[3]....
        /*0068*/ 	.word	0x00000b70


	//----- nvinfo : EIATTR_CRS_STACK_SIZE
	.align		4
.L_131:
        /*006c*/ 	.byte	0x04, 0x1e
        /*006e*/ 	.short	(.L_133 - .L_132)
.L_132:
        /*0070*/ 	.word	0x00000000


	//----- nvinfo : EIATTR_CBANK_PARAM_SIZE
	.align		4
.L_133:
        /*0074*/ 	.byte	0x03, 0x19
        /*0076*/ 	.short	0x001c


	//----- nvinfo : EIATTR_PARAM_CBANK
	.align		4
        /*0078*/ 	.byte	0x04, 0x0a
        /*007a*/ 	.short	(.L_135 - .L_134)
	.align		4
.L_134:
        /*007c*/ 	.word	index@(.nv.constant0._Z29extractDiagonalAndOffDiagonalPfS_S_i)
        /*0080*/ 	.short	0x0380
        /*0082*/ 	.short	0x001c


	//----- nvinfo : EIATTR_SW_WAR
	.align		4
.L_135:
        /*0084*/ 	.byte	0x04, 0x36
        /*0086*/ 	.short	(.L_137 - .L_136)
.L_136:
        /*0088*/ 	.word	0x00000008
.L_137:


//--------------------- .nv.callgraph             --------------------------
	.section	.nv.callgraph,"",@"SHT_CUDA_CALLGRAPH"
	.align	4
	.sectionentsize	8
	.align		4
        /*0000*/ 	.word	0x00000000
	.align		4
        /*0004*/ 	.word	0xffffffff
	.align		4
        /*0008*/ 	.word	0x00000000
	.align		4
        /*000c*/ 	.word	0xfffffffe
	.align		4
        /*0010*/ 	.word	0x00000000
	.align		4
        /*0014*/ 	.word	0xfffffffd
	.align		4
        /*0018*/ 	.word	0x00000000
	.align		4
        /*001c*/ 	.word	0xfffffffc


//--------------------- .text._Z14combineResultsPfS_S_S_i --------------------------
	.section	.text._Z14combineResultsPfS_S_S_i,"ax",@progbits
	.align	128
        .global         _Z14combineResultsPfS_S_S_i
        .type           _Z14combineResultsPfS_S_S_i,@function
        .size           _Z14combineResultsPfS_S_S_i,(.L_x_41 - _Z14combineResultsPfS_S_S_i)
        .other          _Z14combineResultsPfS_S_S_i,@"STO_CUDA_ENTRY STV_DEFAULT"
_Z14combineResultsPfS_S_S_i:
.text._Z14combineResultsPfS_S_S_i:
[----:B------:R-:W-:Y:S01]  /*0000*/  LDC R1, c[0x0][0x37c] ;  /* 0x0000df00ff017b82 */ /* 0x000fe20000000800 */
[----:B------:R-:W0:Y:S07]  /*0010*/  S2R R3, SR_TID.Y ;  /* 0x0000000000037919 */ /* 0x000e2e0000002200 */
[----:B------:R-:W0:Y:S01]  /*0020*/  LDC R0, c[0x0][0x364] ;  /* 0x0000d900ff007b82 */ /* 0x000e220000000800 */
[----:B------:R-:W1:Y:S01]  /*0030*/  LDCU UR6, c[0x0][0x3a0] ;  /* 0x00007400ff0677ac */ /* 0x000e620008000800 */
[----:B------:R-:W2:Y:S06]  /*0040*/  S2R R2, SR_TID.X ;  /* 0x0000000000027919 */ /* 0x000eac0000002100 */
[----:B------:R-:W0:Y:S08]  /*0050*/  S2UR UR4, SR_CTAID.Y ;  /* 0x00000000000479c3 */ /* 0x000e300000002600 */
[----:B------:R-:W2:Y:S08]  /*0060*/  S2UR UR5, SR_CTAID.X ;  /* 0x00000000000579c3 */ /* 0x000eb00000002500 */
[----:B------:R-:W2:Y:S01]  /*0070*/  LDC R9, c[0x0][0x360] ;  /* 0x0000d800ff097b82 */ /* 0x000ea20000000800 */
[----:B0-----:R-:W-:-:S02]  /*0080*/  IMAD R0, R0, UR4, R3 ;  /* 0x0000000400007c24 */ /* 0x001fc4000f8e0203 */
[----:B--2---:R-:W-:-:S05]  /*0090*/  IMAD R9, R9, UR5, R2 ;  /* 0x0000000509097c24 */ /* 0x004fca000f8e0202 */
[----:B------:R-:W-:-:S04]  /*00a0*/  VIMNMX R2, PT, PT, R0, R9, !PT ;  /* 0x0000000900027248 */ /* 0x000fc80007fe0100 */
[----:B-1----:R-:W-:-:S13]  /*00b0*/  ISETP.GE.AND P0, PT, R2, UR6, PT ;  /* 0x0000000602007c0c */ /* 0x002fda000bf06270 */
[----:B------:R-:W-:Y:S05]  /*00c0*/  @P0 EXIT ;  /* 0x000000000000094d */ /* 0x000fea0003800000 */
[----:B------:R-:W0:Y:S01]  /*00d0*/  LDC.64 R2, c[0x0][0x380] ;  /* 0x0000e000ff027b82 */ /* 0x000e220000000a00 */
[----:B------:R-:W1:Y:S01]  /*00e0*/  LDCU.64 UR4, c[0x0][0x358] ;  /* 0x00006b00ff0477ac */ /* 0x000e620008000a00 */
[C---:B------:R-:W-:Y:S02]  /*00f0*/  IMAD R11, R0.reuse, UR6, R0 ;  /* 0x00000006000b7c24 */ /* 0x040fe4000f8e0200 */
[----:B------:R-:W-:-:S04]  /*0100*/  IMAD R13, R0, UR6, R9 ;  /* 0x00000006000d7c24 */ /* 0x000fc8000f8e0209 */
[----:B------:R-:W2:Y:S08]  /*0110*/  LDC.64 R4, c[0x0][0x388] ;  /* 0x0000e200ff047b82 */ /* 0x000eb00000000a00 */
[----:B------:R-:W3:Y:S01]  /*0120*/  LDC.64 R6, c[0x0][0x390] ;  /* 0x0000e400ff067b82 */ /* 0x000ee20000000a00 */
[----:B0-----:R-:W-:-:S07]  /*0130*/  IMAD.WIDE.U32 R2, R11, 0x4, R2 ;  /* 0x000000040b027825 */ /* 0x001fce00078e0002 */
[----:B------:R-:W0:Y:S01]  /*0140*/  LDC.64 R8, c[0x0][0x398] ;  /* 0x0000e600ff087b82 */ /* 0x000e220000000a00 */
[----:B-1----:R-:W4:Y:S01]  /*0150*/  LDG.E R2, desc[UR4][R2.64] ;  /* 0x0000000402027981 */ /* 0x002f22000c1e1900 */
[----:B--2---:R-:W-:-:S06]  /*0160*/  IMAD.WIDE R4, R13, 0x4, R4 ;  /* 0x000000040d047825 */ /* 0x004fcc00078e0204 */
[----:B------:R-:W4:Y:S01]  /*0170*/  LDG.E R5, desc[UR4][R4.64] ;  /* 0x0000000404057981 */ /* 0x000f22000c1e1900 */
[----:B---3--:R-:W-:-:S06]  /*0180*/  IMAD.WIDE R6, R13, 0x4, R6 ;  /* 0x000000040d067825 */ /* 0x008fcc00078e0206 */
[----:B------:R-:W2:Y:S01]  /*0190*/  LDG.E R7, desc[UR4][R6.64] ;  /* 0x0000000406077981 */ /* 0x000ea2000c1e1900 */
[----:B0-----:R-:W-:-:S04]  /*01a0*/  IMAD.WIDE R8, R13, 0x4, R8 ;  /* 0x000000040d087825 */ /* 0x001fc800078e0208 */
[----:B----4-:R-:W-:-:S04]  /*01b0*/  FADD R0, R2, -R5 ;  /* 0x8000000502007221 */ /* 0x010fc80000000000 */
[----:B--2---:R-:W-:-:S05]  /*01c0*/  FADD R11, R0, R7 ;  /* 0x00000007000b7221 */ /* 0x004fca0000000000 */
[----:B------:R-:W-:Y:S01]  /*01d0*/  STG.E desc[UR4][R8.64], R11 ;  /* 0x0000000b08007986 */ /* 0x000fe2000c101904 */
[----:B------:R-:W-:Y:S05]  /*01e0*/  EXIT ;  /* 0x000000000000794d */ /* 0x000fea0003800000 */
.L_x_0:
[----:B------:R-:W-:-:S00]  /*01f0*/  BRA `(.L_x_0) ;  /* 0xfffffffc00fc7947 */ /* 0x000fc0000383ffff */
[----:B------:R-:W-:-:S00]  /*0200*/  NOP ;  /* 0x0000000000007918 */ /* 0x000fc00000000000 */
[----:B------:R-:W-:-:S00]  /*0210*/  NOP ;  /* 0x0000000000007918 */ /* 0x000fc00000000000 */
[----:B------:R-:W-:-:S00]  /*0220*/  NOP ;  /* 0x0000000000007918 */ /* 0x000fc00000000000 */
[----:B------:R-:W-:-:S00]  /*0230*/  NOP ;  /* 0x0000000000007918 */ /* 0x000fc00000000000 */
[----:B------:R-:W-:-:S00]  /*0240*/  NOP ;  /* 0x0000000000007918 */ /* 0x000fc00000000000 */
[----:B------:R-:W-:-:S00]  /*0250*/  NOP ;  /* 0x0000000000007918 */ /* 0x000fc00000000000 */
[----:B------:R-:W-:-:S00]  /*0260*/  NOP ;  /* 0x0000000000007918 */ /* 0x000fc00000000000 */
[----:B------:R-:W-:-:S00]  /*0270*/  NOP ;  /* 0x0000000000007918 */ /* 0x000fc00000000000 */
.L_x_41:


//--------------------- .text._Z17computeDInvE2DInvPfS_S_i --------------------------
	.section	.text._Z17computeDInvE2DInvPfS_S_i,"ax",@progbits
	.align	128
        .global         _Z17computeDInvE2DInvPfS_S_i
        .type           _Z17computeDInvE2DInvPfS_S_i,@function
        .size           _Z17computeDInvE2DInvPfS_S_i,(.L_x_42 - _Z17computeDInvE2DInvPfS_S_i)
        .other          _Z17computeDInvE2DInvPfS_S_i,@"STO_CUDA_ENTRY STV_DEFAULT"
_Z17computeDInvE2DInvPfS_S_i:
.text._Z17computeDInvE2DInvPfS_S_i:
[----:B------:R-:W-:Y:S01]  /*0000*/  LDC R1, c[0x0][0x37c] ;  /* 0x0000df00ff017b82 */ /* 0x000fe20000000800 */
[----:B------:R-:W0:Y:S07]  /*0010*/  S2R R0, SR_TID.Y ;  /* 0x0000000000007919 */ /* 0x000e2e0000002200 */
[----:B------:R-:W0:Y:S01]  /*0020*/  S2UR UR4, SR_CTAID.Y ;  /* 0x00000000000479c3 */ /* 0x000e220000002600 */
[----:B------:R-:W1:Y:S01]  /*0030*/  LDCU UR11, c[0x0][0x398] ;  /* 0x00007300ff0b77ac */ /* 0x000e620008000800 */
[----:B------:R-:W2:Y:S06]  /*0040*/  S2R R5, SR_TID.X ;  /* 0x0000000000057919 */ /* 0x000eac0000002100 */
[----:B------:R-:W0:Y:S08]  /*0050*/  LDC R3, c[0x0][0x364] ;  /* 0x0000d900ff037b82 */ /* 0x000e300000000800 */
[----:B------:R-:W2:Y:S08]  /*0060*/  S2UR UR5, SR_CTAID.X ;  /* 0x00000000000579c3 */ /* 0x000eb00000002500 */
[----:B------:R-:W2:Y:S01]  /*0070*/  LDC R2, c[0x0][0x360] ;  /* 0x0000d800ff027b82 */ /* 0x000ea20000000800 */
[----:B0-----:R-:W-:-:S02]  /*0080*/  IMAD R3, R3, UR4, R0 ;  /* 0x0000000403037c24 */ /* 0x001fc4000f8e0200 */
[----:B--2---:R-:W-:-:S05]  /*0090*/  IMAD R0, R2, UR5, R5 ;  /* 0x0000000502007c24 */ /* 0x004fca000f8e0205 */
[----:B------:R-:W-:-:S04]  /*00a0*/  VIMNMX R2, PT, PT, R3, R0, !PT ;  /* 0x0000000003027248 */ /* 0x000fc80007fe0100 */
[----:B-1----:R-:W-:-:S13]  /*00b0*/  ISETP.GE.AND P0, PT, R2, UR11, PT ;  /* 0x0000000b02007c0c */ /* 0x002fda000bf06270 */
[----:B------:R-:W-:Y:S05]  /*00c0*/  @P0 EXIT ;  /* 0x000000000000094d */ /* 0x000fea0003800000 */
[----:B------:R-:W-:Y:S01]  /*00d0*/  UISETP.GE.U32.AND UP0, UPT, UR11, 0x8, UPT ;  /* 0x000000080b00788c */ /* 0x000fe2000bf06070 */
[----:B------:R-:W-:Y:S02]  /*00e0*/  HFMA2 R27, -RZ, RZ, 0, 0 ;  /* 0x00000000ff1b7431 */ /* 0x000fe400000001ff */
[----:B------:R-:W-:Y:S01]  /*00f0*/  IMAD R3, R3, UR11, RZ ;  /* 0x0000000b03037c24 */ /* 0x000fe2000f8e02ff */
[----:B------:R-:W0:Y:S01]  /*0100*/  LDCU.64 UR12, c[0x0][0x358] ;  /* 0x00006b00ff0c77ac */ /* 0x000e220008000a00 */
[----:B------:R-:W-:-:S04]  /*0110*/  UMOV UR4, URZ ;  /* 0x000000ff00047c82 */ /* 0x000fc80008000000 */
[----:B------:R-:W-:Y:S05]  /*0120*/  BRA.U !UP0, `(.L_x_1) ;  /* 0x0000000508f47547 */ /* 0x000fea000b800000 */
[----:B------:R-:W1:Y:S01]  /*0130*/  LDCU.64 UR22, c[0x0][0x380] ;  /* 0x00007000ff1677ac */ /* 0x000e620008000a00 */
[----:B------:R-:W-:Y:S02]  /*0140*/  MOV R4, 0x4 ;  /* 0x0000000400047802 */ /* 0x000fe40000000f00 */
[----:B------:R-:W-:Y:S01]  /*0150*/  MOV R27, RZ ;  /* 0x000000ff001b7202 */ /* 0x000fe20000000f00 */
[----:B------:R-:W2:Y:S01]  /*0160*/  LDCU.64 UR6, c[0x0][0x388] ;  /* 0x00007100ff0677ac */ /* 0x000ea20008000a00 */
[----:B------:R-:W-:Y:S02]  /*0170*/  ULOP3.LUT UR4, UR11, 0x7ffffff8, URZ, 0xc0, !UPT ;  /* 0x7ffffff80b047892 */ /* 0x000fe4000f8ec0ff */
[----:B------:R-:W-:Y:S02]  /*0180*/  UIMAD UR8, UR11, 0x7, URZ ;  /* 0x000000070b0878a4 */ /* 0x000fe4000f8e02ff */
[----:B------:R-:W-:Y:S02]  /*0190*/  UIADD3 UR5, UPT, UPT, -UR4, URZ, URZ ;  /* 0x000000ff04057290 */ /* 0x000fe4000fffe1ff */
[----:B------:R-:W-:-:S02]  /*01a0*/  UIMAD UR9, UR11, 0x6, URZ ;  /* 0x000000060b0978a4 */ /* 0x000fc4000f8e02ff */
[----:B------:R-:W-:Y:S01]  /*01b0*/  UIMAD UR10, UR11, 0x5, URZ ;  /* 0x000000050b0a78a4 */ /* 0x000fe2000f8e02ff */
[----:B-1----:R-:W-:Y:S01]  /*01c0*/  IMAD.WIDE.U32 R4, R3, R4, UR22 ;  /* 0x0000001603047e25 */ /* 0x002fe2000f8e0004 */
[----:B------:R-:W1:Y:S02]  /*01d0*/  LDCU UR17, c[0x0][0x398] ;  /* 0x00007300ff1177ac */ /* 0x000e640008000800 */
[----:B------:R-:W-:Y:S01]  /*01e0*/  IADD3 R8, P0, PT, R4, 0x10, RZ ;  /* 0x0000001004087810 */ /* 0x000fe20007f1e0ff */
[----:B--2---:R-:W-:Y:S01]  /*01f0*/  UIADD3 UR6, UP0, UPT, UR6, 0x1c, URZ ;  /* 0x0000001c06067890 */ /* 0x004fe2000ff1e0ff */
[----:B------:R-:W-:Y:S01]  /*0200*/  MOV R4, R0 ;  /* 0x0000000000047202 */ /* 0x000fe20000000f00 */
[----:B------:R-:W2:Y:S01]  /*0210*/  LDCU.64 UR24, c[0x0][0x388] ;  /* 0x00007100ff1877ac */ /* 0x000ea20008000a00 */
[----:B------:R-:W-:Y:S01]  /*0220*/  IADD3.X R9, PT, PT, RZ, R5, RZ, P0, !PT ;  /* 0x00000005ff097210 */ /* 0x000fe200007fe4ff */
[----:B------:R-:W-:Y:S02]  /*0230*/  UIADD3.X UR7, UPT, UPT, URZ, UR7, URZ, UP0, !UPT ;  /* 0x00000007ff077290 */ /* 0x000fe400087fe4ff */
[----:B------:R-:W-:-:S02]  /*0240*/  USHF.L.U32 UR14, UR11, 0x2, URZ ;  /* 0x000000020b0e7899 */ /* 0x000fc400080006ff */
[----:B------:R-:W-:Y:S02]  /*0250*/  UIMAD UR15, UR11, 0x3, URZ ;  /* 0x000000030b0f78a4 */ /* 0x000fe4000f8e02ff */
[----:B------:R-:W-:Y:S01]  /*0260*/  USHF.L.U32 UR16, UR11, 0x1, URZ ;  /* 0x000000010b107899 */ /* 0x000fe200080006ff */
[----:B------:R-:W-:-:S11]  /*0270*/  UMOV UR4, URZ ;  /* 0x000000ff00047c82 */ /* 0x000fd60008000000 */
.L_x_2:
[----:B------:R-:W-:Y:S01]  /*0280*/  IMAD.MOV.U32 R13, RZ, RZ, 0x4 ;  /* 0x00000004ff0d7424 */ /* 0x000fe200078e00ff */
[----:B--2---:R-:W-:Y:S01]  /*0290*/  UIMAD.WIDE.U32 UR18, UR4, 0x4, UR24 ;  /* 0x00000004041278a5 */ /* 0x004fe2000f8e0018 */
[----:B0-----:R-:W2:Y:S02]  /*02a0*/  LDG.E R25, desc[UR12][R8.64+-0x10] ;  /* 0xfffff00c08197981 */ /* 0x001ea4000c1e1900 */
[----:B------:R-:W-:Y:S01]  /*02b0*/  IMAD.WIDE R12, R4, R13, UR22 ;  /* 0x00000016040c7e25 */ /* 0x000fe2000f8e020d */
[----:B------:R-:W-:Y:S01]  /*02c0*/  MOV R11, UR11 ;  /* 0x0000000b000b7c02 */ /* 0x000fe20008000f00 */
[----:B------:R-:W3:Y:S01]  /*02d0*/  LDG.E R23, desc[UR12][R8.64+-0xc] ;  /* 0xfffff40c08177981 */ /* 0x000ee2000c1e1900 */
[----:B------:R-:W-:Y:S02]  /*02e0*/  MOV R14, UR18 ;  /* 0x00000012000e7c02 */ /* 0x000fe40008000f00 */
[----:B------:R-:W-:Y:S01]  /*02f0*/  MOV R15, UR19 ;  /* 0x00000013000f7c02 */ /* 0x000fe20008000f00 */
[----:B------:R-:W2:Y:S01]  /*0300*/  LDG.E R2, desc[UR12][R12.64] ;  /* 0x0000000c0c027981 */ /* 0x000ea2000c1e1900 */
[----:B-1----:R-:W-:Y:S01]  /*0310*/  UIMAD.WIDE.U32 UR18, UR17, 0x4, UR6 ;  /* 0x00000004111278a5 */ /* 0x002fe2000f8e0006 */
[----:B------:R-:W-:-:S02]  /*0320*/  IMAD.WIDE R10, R11, 0x4, R12 ;  /* 0x000000040b0a7825 */ /* 0x000fc400078e020c */
[----:B------:R-:W4:Y:S03]  /*0330*/  LDG.E R6, desc[UR12][R14.64] ;  /* 0x0000000c0e067981 */ /* 0x000f26000c1e1900 */
[----:B------:R-:W-:Y:S01]  /*0340*/  MOV R16, UR18 ;  /* 0x0000001200107c02 */ /* 0x000fe20008000f00 */
[----:B------:R-:W-:Y:S01]  /*0350*/  IMAD.U32 R17, RZ, RZ, UR19 ;  /* 0x00000013ff117e24 */ /* 0x000fe2000f8e00ff */
[----:B------:R0:W3:Y:S04]  /*0360*/  LDG.E R22, desc[UR12][R10.64] ;  /* 0x0000000c0a167981 */ /* 0x0000e8000c1e1900 */
[----:B------:R1:W5:Y:S01]  /*0370*/  LDG.E R7, desc[UR12][R16.64+-0x18] ;  /* 0xffffe80c10077981 */ /* 0x000362000c1e1900 */
[----:B------:R-:W-:Y:S01]  /*0380*/  HFMA2 R29, -RZ, RZ, 0, 2.384185791015625e-07 ;  /* 0x00000004ff1d7431 */ /* 0x000fe200000001ff */
[----:B------:R-:W-:-:S02]  /*0390*/  UIMAD.WIDE UR20, UR11, 0x8, UR22 ;  /* 0x000000080b1478a5 */ /* 0x000fc4000f8e0216 */
[----:B------:R-:W-:Y:S02]  /*03a0*/  MOV R5, UR11 ;  /* 0x0000000b00057c02 */ /* 0x000fe40008000f00 */
[----:B------:R-:W-:Y:S01]  /*03b0*/  MOV R21, UR11 ;  /* 0x0000000b00157c02 */ /* 0x000fe20008000f00 */
[----:B------:R-:W-:Y:S01]  /*03c0*/  UIMAD.WIDE UR28, UR11, 0x14, UR22 ;  /* 0x000000140b1c78a5 */ /* 0x000fe2000f8e0216 */
[----:B------:R-:W-:Y:S01]  /*03d0*/  IMAD.MOV.U32 R19, RZ, RZ, 0x4 ;  /* 0x00000004ff137424 */ /* 0x000fe200078e00ff */
[----:B------:R-:W-:Y:S01]  /*03e0*/  UIMAD.WIDE UR26, UR11, 0xc, UR22 ;  /* 0x0000000c0b1a78a5 */ /* 0x000fe2000f8e0216 */
[----:B------:R-:W5:Y:S01]  /*03f0*/  LDG.E R26, desc[UR12][R8.64+-0x8] ;  /* 0xfffff80c081a7981 */ /* 0x000f62000c1e1900 */
[----:B------:R-:W-:Y:S01]  /*0400*/  IMAD.WIDE R28, R4, R29, UR20 ;  /* 0x00000014041c7e25 */ /* 0x000fe2000f8e021d */
[----:B------:R-:W-:-:S03]  /*0410*/  UIMAD.WIDE.U32 UR20, UR15, 0x4, UR6 ;  /* 0x000000040f1478a5 */ /* 0x000fc6000f8e0006 */
[--C-:B0-----:R-:W-:Y:S01]  /*0420*/  IMAD.WIDE R10, R5, 0x10, R12.reuse ;  /* 0x00000010050a7825 */ /* 0x101fe200078e020c */
[----:B------:R-:W-:Y:S01]  /*0430*/  UIMAD.WIDE.U32 UR18, UR16, 0x4, UR6 ;  /* 0x00000004101278a5 */ /* 0x000fe2000f8e0006 */
[----:B------:R-:W-:Y:S01]  /*0440*/  MOV R15, 0x4 ;  /* 0x00000004000f7802 */ /* 0x000fe20000000f00 */
[----:B------:R-:W5:Y:S01]  /*0450*/  LDG.E R5, desc[UR12][R28.64] ;  /* 0x0000000c1c057981 */ /* 0x000f62000c1e1900 */
[----:B------:R-:W-:Y:S01]  /*0460*/  IMAD.WIDE R12, R21, 0x18, R12 ;  /* 0x00000018150c7825 */ /* 0x000fe200078e020c */
[----:B------:R-:W-:Y:S02]  /*0470*/  MOV R20, UR20 ;  /* 0x0000001400147c02 */ /* 0x000fe40008000f00 */
[----:B------:R-:W-:Y:S01]  /*0480*/  MOV R21, UR21 ;  /* 0x0000001500157c02 */ /* 0x000fe20008000f00 */
[C---:B-1----:R-:W-:Y:S01]  /*0490*/  IMAD.WIDE R16, R4.reuse, R19, UR28 ;  /* 0x0000001c04107e25 */ /* 0x042fe2000f8e0213 */
[----:B------:R-:W-:Y:S02]  /*04a0*/  MOV R18, UR18 ;  /* 0x0000001200127c02 */ /* 0x000fe40008000f00 */
[----:B------:R-:W-:Y:S01]  /*04b0*/  MOV R19, UR19 ;  /* 0x0000001300137c02 */ /* 0x000fe20008000f00 */
[----:B------:R0:W5:Y:S01]  /*04c0*/  LDG.E R20, desc[UR12][R20.64+-0x10] ;  /* 0xfffff00c14147981 */ /* 0x000162000c1e1900 */
[----:B------:R-:W-:Y:S01]  /*04d0*/  IMAD.WIDE R14, R4, R15, UR26 ;  /* 0x0000001a040e7e25 */ /* 0x000fe2000f8e020f */
[----:B------:R-:W-:-:S02]  /*04e0*/  UIMAD.WIDE.U32 UR18, UR14, 0x4, UR6 ;  /* 0x000000040e1278a5 */ /* 0x000fc4000f8e0006 */
[----:B------:R-:W5:Y:S04]  /*04f0*/  LDG.E R16, desc[UR12][R16.64] ;  /* 0x0000000c10107981 */ /* 0x000f68000c1e1900 */
[----:B------:R-:W5:Y:S01]  /*0500*/  LDG.E R14, desc[UR12][R14.64] ;  /* 0x0000000c0e0e7981 */ /* 0x000f62000c1e1900 */
[----:B0-----:R-:W-:Y:S02]  /*0510*/  HFMA2 R21, -RZ, RZ, 0, 2.384185791015625e-07 ;  /* 0x00000004ff157431 */ /* 0x001fe400000001ff */
[----:B------:R-:W-:Y:S01]  /*0520*/  IMAD.U32 R28, RZ, RZ, UR18 ;  /* 0x00000012ff1c7e24 */ /* 0x000fe2000f8e00ff */
[----:B------:R-:W5:Y:S01]  /*0530*/  LDG.E R18, desc[UR12][R18.64+-0x14] ;  /* 0xffffec0c12127981 */ /* 0x000f62000c1e1900 */
[----:B------:R-:W-:Y:S01]  /*0540*/  MOV R29, UR19 ;  /* 0x00000013001d7c02 */ /* 0x000fe20008000f00 */
[----:B------:R-:W-:-:S02]  /*0550*/  UIMAD.WIDE.U32 UR18, UR10, 0x4, UR6 ;  /* 0x000000040a1278a5 */ /* 0x000fc4000f8e0006 */
[----:B------:R-:W5:Y:S01]  /*0560*/  LDG.E R17, desc[UR12][R8.64+-0x4] ;  /* 0xfffffc0c08117981 */ /* 0x000f62000c1e1900 */
[----:B------:R-:W-:-:S03]  /*0570*/  UIMAD.WIDE.U32 UR20, UR9, 0x4, UR6 ;  /* 0x00000004091478a5 */ /* 0x000fc6000f8e0006 */
[----:B------:R0:W5:Y:S04]  /*0580*/  LDG.E R15, desc[UR12][R10.64] ;  /* 0x0000000c0a0f7981 */ /* 0x000168000c1e1900 */
[----:B------:R-:W5:Y:S04]  /*0590*/  LDG.E R19, desc[UR12][R8.64] ;  /* 0x0000000c08137981 */ /* 0x000f68000c1e1900 */
[----:B------:R-:W5:Y:S01]  /*05a0*/  LDG.E R28, desc[UR12][R28.64+-0xc] ;  /* 0xfffff40c1c1c7981 */ /* 0x000f62000c1e1900 */
[----:B0-----:R-:W-:Y:S01]  /*05b0*/  MOV R10, UR20 ;  /* 0x00000014000a7c02 */ /* 0x001fe20008000f00 */
[----:B------:R-:W-:-:S05]  /*05c0*/  IMAD.U32 R11, RZ, RZ, UR21 ;  /* 0x00000015ff0b7e24 */ /* 0x000fca000f8e00ff */
[----:B------:R-:W5:Y:S01]  /*05d0*/  LDG.E R10, desc[UR12][R10.64+-0x4] ;  /* 0xfffffc0c0a0a7981 */ /* 0x000f62000c1e1900 */
[----:B--2---:R-:W-:-:S03]  /*05e0*/  FMUL R24, R25, R2 ;  /* 0x0000000219187220 */ /* 0x004fc60000400000 */
[----:B------:R0:W2:Y:S01]  /*05f0*/  LDG.E R2, desc[UR12][R12.64] ;  /* 0x0000000c0c027981 */ /* 0x0000a2000c1e1900 */
[----:B----4-:R-:W-:Y:S01]  /*0600*/  FFMA R6, R24, R6, R27 ;  /* 0x0000000618067223 */ /* 0x010fe2000000001b */
[----:B------:R-:W-:Y:S02]  /*0610*/  MOV R27, UR11 ;  /* 0x0000000b001b7c02 */ /* 0x000fe40008000f00 */
[----:B------:R-:W-:Y:S01]  /*0620*/  MOV R24, UR18 ;  /* 0x0000001200187c02 */ /* 0x000fe20008000f00 */
[----:B0-----:R-:W-:Y:S01]  /*0630*/  IMAD.WIDE R12, R4, R21, UR22 ;  /* 0x00000016040c7e25 */ /* 0x001fe2000f8e0215 */
[----:B------:R-:W-:Y:S01]  /*0640*/  MOV R25, UR19 ;  /* 0x0000001300197c02 */ /* 0x000fe20008000f00 */
[----:B------:R-:W4:Y:S01]  /*0650*/  LDG.E R21, desc[UR12][R8.64+0x4] ;  /* 0x0000040c08157981 */ /* 0x000f22000c1e1900 */
[----:B------:R-:W-:Y:S01]  /*0660*/  UIMAD.WIDE.U32 UR18, UR8, 0x4, UR6 ;  /* 0x00000004081278a5 */ /* 0x000fe2000f8e0006 */
[----:B------:R-:W-:-:S04]  /*0670*/  IMAD.WIDE R12, R27, 0x1c, R12 ;  /* 0x0000001c1b0c7825 */ /* 0x000fc800078e020c */
[----:B---3--:R-:W-:Y:S01]  /*0680*/  FMUL R27, R23, R22 ;  /* 0x00000016171b7220 */ /* 0x008fe20000400000 */
[----:B------:R-:W3:Y:S03]  /*0690*/  LDG.E R24, desc[UR12][R24.64+-0x8] ;  /* 0xfffff80c18187981 */ /* 0x000ee6000c1e1900 */
[----:B-----5:R-:W-:Y:S01]  /*06a0*/  FFMA R27, R27, R7, R6 ;  /* 0x000000071b1b7223 */ /* 0x020fe20000000006 */
[----:B------:R-:W2:Y:S01]  /*06b0*/  LDG.E R23, desc[UR12][R8.64+0x8] ;  /* 0x0000080c08177981 */ /* 0x000ea2000c1e1900 */
[----:B------:R-:W-:Y:S02]  /*06c0*/  MOV R6, UR18 ;  /* 0x0000001200067c02 */ /* 0x000fe40008000f00 */
[----:B------:R-:W-:Y:S01]  /*06d0*/  MOV R7, UR19 ;  /* 0x0000001300077c02 */ /* 0x000fe20008000f00 */
[----:B------:R-:W5:Y:S04]  /*06e0*/  LDG.E R12, desc[UR12][R12.64] ;  /* 0x0000000c0c0c7981 */ /* 0x000f68000c1e1900 */
[----:B------:R0:W5:Y:S04]  /*06f0*/  LDG.E R25, desc[UR12][R8.64+0xc] ;  /* 0x00000c0c08197981 */ /* 0x000168000c1e1900 */
[----:B------:R-:W5:Y:S01]  /*0700*/  LDG.E R6, desc[UR12][R6.64] ;  /* 0x0000000c06067981 */ /* 0x000f62000c1e1900 */
[----:B------:R-:W-:Y:S01]  /*0710*/  FMUL R26, R26, R5 ;  /* 0x000000051a1a7220 */ /* 0x000fe20000400000 */
[----:B------:R-:W-:-:S02]  /*0720*/  UIADD3 UR6, UP0, UPT, UR6, 0x20, URZ ;  /* 0x0000002006067890 */ /* 0x000fc4000ff1e0ff */
[----:B------:R-:W-:Y:S02]  /*0730*/  UIADD3 UR5, UPT, UPT, UR5, 0x8, URZ ;  /* 0x0000000805057890 */ /* 0x000fe4000fffe0ff */
[----:B------:R-:W-:Y:S01]  /*0740*/  UIADD3.X UR7, UPT, UPT, URZ, UR7, URZ, UP0, !UPT ;  /* 0x00000007ff077290 */ /* 0x000fe200087fe4ff */
[----:B------:R-:W-:Y:S01]  /*0750*/  FFMA R27, R26, R18, R27 ;  /* 0x000000121a1b7223 */ /* 0x000fe2000000001b */
[----:B------:R-:W-:-:S04]  /*0760*/  FMUL R14, R17, R14 ;  /* 0x0000000e110e7220 */ /* 0x000fc80000400000 */
[----:B------:R-:W-:Y:S01]  /*0770*/  FFMA R27, R14, R20, R27 ;  /* 0x000000140e1b7223 */ /* 0x000fe2000000001b */
[----:B------:R-:W-:Y:S01]  /*0780*/  FMUL R14, R19, R15 ;  /* 0x0000000f130e7220 */ /* 0x000fe20000400000 */
[----:B------:R-:W-:-:S03]  /*0790*/  UISETP.NE.AND UP0, UPT, UR5, URZ, UPT ;  /* 0x000000ff0500728c */ /* 0x000fc6000bf05270 */
[----:B------:R-:W-:Y:S01]  /*07a0*/  FFMA R27, R14, R28, R27 ;  /* 0x0000001c0e1b7223 */ /* 0x000fe2000000001b */
[----:B------:R-:W-:Y:S01]  /*07b0*/  IMAD.U32 R5, RZ, RZ, UR11 ;  /* 0x0000000bff057e24 */ /* 0x000fe2000f8e00ff */
[----:B0-----:R-:W-:Y:S01]  /*07c0*/  IADD3 R8, P0, PT, R8, 0x20, RZ ;  /* 0x0000002008087810 */ /* 0x001fe20007f1e0ff */
[----:B------:R-:W-:-:S03]  /*07d0*/  ULEA UR4, UR11, UR4, 0x3 ;  /* 0x000000040b047291 */ /* 0x000fc6000f8e18ff */
[----:B------:R-:W-:Y:S02]  /*07e0*/  LEA R4, R5, R4, 0x3 ;  /* 0x0000000405047211 */ /* 0x000fe400078e18ff */
[----:B------:R-:W-:Y:S01]  /*07f0*/  IADD3.X R9, PT, PT, RZ, R9, RZ, P0, !PT ;  /* 0x00000009ff097210 */ /* 0x000fe200007fe4ff */
[----:B------:R-:W-:Y:S02]  /*0800*/  UIADD3 UR4, UPT, UPT, UR4, 0x8, URZ ;  /* 0x0000000804047890 */ /* 0x000fe4000fffe0ff */
[----:B------:R-:W-:Y:S02]  /*0810*/  ULEA UR8, UR11, UR8, 0x3 ;  /* 0x000000080b087291 */ /* 0x000fe4000f8e18ff */
[----:B------:R-:W-:Y:S02]  /*0820*/  ULEA UR9, UR11, UR9, 0x3 ;  /* 0x000000090b097291 */ /* 0x000fe4000f8e18ff */
[----:B------:R-:W-:Y:S02]  /*0830*/  ULEA UR10, UR11, UR10, 0x3 ;  /* 0x0000000a0b0a7291 */ /* 0x000fe4000f8e18ff */
[----:B------:R-:W-:-:S02]  /*0840*/  ULEA UR14, UR11, UR14, 0x3 ;  /* 0x0000000e0b0e7291 */ /* 0x000fc4000f8e18ff */
[----:B------:R-:W-:Y:S02]  /*0850*/  ULEA UR15, UR11, UR15, 0x3 ;  /* 0x0000000f0b0f7291 */ /* 0x000fe4000f8e18ff */
[----:B------:R-:W-:Y:S02]  /*0860*/  ULEA UR16, UR11, UR16, 0x3 ;  /* 0x000000100b107291 */ /* 0x000fe4000f8e18ff */
[----:B------:R-:W-:Y:S01]  /*0870*/  ULEA UR17, UR11, UR17, 0x3 ;  /* 0x000000110b117291 */ /* 0x000fe2000f8e18ff */
[----:B----4-:R-:W-:-:S04]  /*0880*/  FMUL R16, R21, R16 ;  /* 0x0000001015107220 */ /* 0x010fc80000400000 */
[----:B---3--:R-:W-:Y:S01]  /*0890*/  FFMA R27, R16, R24, R27 ;  /* 0x00000018101b7223 */ /* 0x008fe2000000001b */
[----:B--2---:R-:W-:-:S04]  /*08a0*/  FMUL R2, R23, R2 ;  /* 0x0000000217027220 */ /* 0x004fc80000400000 */
[----:B------:R-:W-:Y:S01]  /*08b0*/  FFMA R27, R2, R10, R27 ;  /* 0x0000000a021b7223 */ /* 0x000fe2000000001b */
[----:B-----5:R-:W-:-:S04]  /*08c0*/  FMUL R12, R25, R12 ;  /* 0x0000000c190c7220 */ /* 0x020fc80000400000 */
[----:B------:R-:W-:Y:S01]  /*08d0*/  FFMA R27, R12, R6, R27 ;  /* 0x000000060c1b7223 */ /* 0x000fe2000000001b */
[----:B------:R-:W-:Y:S06]  /*08e0*/  BRA.U UP0, `(.L_x_2) ;  /* 0xfffffff900647547 */ /* 0x000fec000b83ffff */
[----:B------:R-:W-:-:S12]  /*08f0*/  ULOP3.LUT UR4, UR11, 0x7ffffff8, URZ, 0xc0, !UPT ;  /* 0x7ffffff80b047892 */ /* 0x000fd8000f8ec0ff */
.L_x_1:
[----:B------:R-:W-:-:S04]  /*0900*/  ULOP3.LUT UR5, UR11, 0x7, URZ, 0xc0, !UPT ;  /* 0x000000070b057892 */ /* 0x000fc8000f8ec0ff */
[----:B------:R-:W-:-:S09]  /*0910*/  UISETP.NE.AND UP0, UPT, UR5, URZ, UPT ;  /* 0x000000ff0500728c */ /* 0x000fd2000bf05270 */
[----:B------:R-:W-:Y:S05]  /*0920*/  BRA.U !UP0, `(.L_x_3) ;  /* 0x00000009081c7547 */ /* 0x000fea000b800000 */
[----:B------:R-:W-:Y:S02]  /*0930*/  UISETP.GE.U32.AND UP1, UPT, UR5, 0x4, UPT ;  /* 0x000000040500788c */ /* 0x000fe4000bf26070 */
[----:B------:R-:W-:-:S04]  /*0940*/  ULOP3.LUT UR14, UR11, 0x3, URZ, 0xc0, !UPT ;  /* 0x000000030b0e7892 */ /* 0x000fc8000f8ec0ff */
[----:B------:R-:W-:-:S03]  /*0950*/  UISETP.NE.AND UP0, UPT, UR14, URZ, UPT ;  /* 0x000000ff0e00728c */ /* 0x000fc6000bf05270 */
[----:B------:R-:W-:Y:S08]  /*0960*/  BRA.U !UP1, `(.L_x_4) ;  /* 0x00000005090c7547 */ /* 0x000ff0000b800000 */
[----:B------:R-:W1:Y:S01]  /*0970*/  LDCU.128 UR20, c[0x0][0x380] ;  /* 0x00007000ff1477ac */ /* 0x000e620008000c00 */
[C---:B------:R-:W-:Y:S01]  /*0980*/  IADD3 R5, PT, PT, R3.reuse, UR4, RZ ;  /* 0x0000000403057c10 */ /* 0x040fe2000fffe0ff */
[----:B------:R-:W-:Y:S01]  /*0990*/  IMAD.U32 R11, RZ, RZ, UR4 ;  /* 0x00000004ff0b7e24 */ /* 0x000fe2000f8e00ff */
[----:B------:R-:W-:Y:S01]  /*09a0*/  IADD3 R2, P0, PT, R3, UR4, RZ ;  /* 0x0000000403027c10 */ /* 0x000fe2000ff1e0ff */
[----:B------:R-:W2:Y:S01]  /*09b0*/  LDCU.128 UR16, c[0x0][0x380] ;  /* 0x00007000ff1077ac */ /* 0x000ea20008000c00 */
[----:B------:R-:W-:Y:S02]  /*09c0*/  UIMAD UR5, UR4, UR11, UR11 ;  /* 0x0000000b040572a4 */ /* 0x000fe4000f8e020b */
[----:B------:R-:W-:Y:S02]  /*09d0*/  UIMAD UR6, UR4, UR11, UR4 ;  /* 0x0000000b040672a4 */ /* 0x000fe4000f8e0204 */
[----:B------:R-:W-:Y:S02]  /*09e0*/  UIADD3 UR9, UP1, UPT, UR4, UR5, URZ ;  /* 0x0000000504097290 */ /* 0x000fe4000ff3e0ff */
[----:B------:R-:W-:Y:S01]  /*09f0*/  UIADD3 UR5, UPT, UPT, UR5, UR11, URZ ;  /* 0x0000000b05057290 */ /* 0x000fe2000fffe0ff */
[----:B-1----:R-:W-:Y:S01]  /*0a00*/  MOV R6, UR20 ;  /* 0x0000001400067c02 */ /* 0x002fe20008000f00 */
[----:B------:R-:W-:Y:S01]  /*0a10*/  UIMAD.WIDE.U32 UR6, UR6, 0x4, UR22 ;  /* 0x00000004060678a5 */ /* 0x000fe2000f8e0016 */
[----:B------:R-:W-:-:S02]  /*0a20*/  MOV R7, UR21 ;  /* 0x0000001500077c02 */ /* 0x000fc40008000f00 */
[----:B------:R-:W-:Y:S02]  /*0a30*/  MOV R8, UR20 ;  /* 0x0000001400087c02 */ /* 0x000fe40008000f00 */
[----:B------:R-:W-:Y:S01]  /*0a40*/  MOV R9, UR21 ;  /* 0x0000001500097c02 */ /* 0x000fe20008000f00 */
[----:B------:R-:W-:Y:S01]  /*0a50*/  IMAD.WIDE.U32 R6, R5, 0x4, R6 ;  /* 0x0000000405067825 */ /* 0x000fe200078e0006 */
[----:B--2---:R-:W-:-:S03]  /*0a60*/  LEA R4, P1, R2, UR16, 0x2 ;  /* 0x0000001002047c11 */ /* 0x004fc6000f8210ff */
[----:B------:R-:W-:Y:S01]  /*0a70*/  IMAD R5, R11, UR11, R0 ;  /* 0x0000000b0b057c24 */ /* 0x000fe2000f8e0200 */
[----:B------:R-:W-:-:S03]  /*0a80*/  IADD3.X R11, PT, PT, RZ, RZ, RZ, P0, !PT ;  /* 0x000000ffff0b7210 */ /* 0x000fc600007fe4ff */
[----:B------:R-:W-:Y:S01]  /*0a90*/  IMAD.WIDE R8, R5, 0x4, R8 ;  /* 0x0000000405087825 */ /* 0x000fe200078e0208 */
[----:B------:R-:W-:Y:S01]  /*0aa0*/  LEA.HI.X R5, R2, UR17, R11, 0x2, P1 ;  /* 0x0000001102057c11 */ /* 0x000fe200088f140b */
[----:B------:R-:W-:Y:S01]  /*0ab0*/  UIADD3.X UR10, UPT, UPT, URZ, URZ, URZ, UP1, !UPT ;  /* 0x000000ffff0a7290 */ /* 0x000fe20008ffe4ff */
[----:B------:R-:W-:Y:S01]  /*0ac0*/  MOV R11, UR11 ;  /* 0x0000000b000b7c02 */ /* 0x000fe20008000f00 */
[----:B------:R-:W-:Y:S02]  /*0ad0*/  ULEA UR15, UP1, UR9, UR18, 0x2 ;  /* 0x00000012090f7291 */ /* 0x000fe4000f8210ff */
[----:B------:R-:W-:Y:S01]  /*0ae0*/  UIADD3 UR8, UP2, UPT, UR4, UR5, URZ ;  /* 0x0000000504087290 */ /* 0x000fe2000ff5e0ff */
[----:B------:R-:W-:Y:S01]  /*0af0*/  MOV R17, UR11 ;  /* 0x0000000b00117c02 */ /* 0x000fe20008000f00 */
[----:B------:R-:W-:Y:S01]  /*0b00*/  UIADD3 UR5, UPT, UPT, UR5, UR11, URZ ;  /* 0x0000000b05057290 */ /* 0x000fe2000fffe0ff */
[----:B------:R-:W-:Y:S01]  /*0b10*/  IMAD.WIDE R10, R11, 0x4, R8 ;  /* 0x000000040b0a7825 */ /* 0x000fe200078e0208 */
[----:B------:R-:W-:Y:S01]  /*0b20*/  MOV R19, UR7 ;  /* 0x0000000700137c02 */ /* 0x000fe20008000f00 */
[----:B------:R-:W-:Y:S01]  /*0b30*/  ULEA.HI.X UR9, UR9, UR19, UR10, 0x2, UP1 ;  /* 0x0000001309097291 */ /* 0x000fe200088f140a */
[----:B0-----:R0:W2:Y:S01]  /*0b40*/  LDG.E R2, desc[UR12][R6.64] ;  /* 0x0000000c06027981 */ /* 0x0010a2000c1e1900 */
[----:B------:R-:W-:Y:S01]  /*0b50*/  IMAD.U32 R18, RZ, RZ, UR6 ;  /* 0x00000006ff127e24 */ /* 0x000fe2000f8e00ff */
[----:B------:R-:W-:-:S02]  /*0b60*/  UIADD3.X UR7, UPT, UPT, URZ, URZ, URZ, UP2, !UPT ;  /* 0x000000ffff077290 */ /* 0x000fc400097fe4ff */
[----:B------:R-:W-:Y:S01]  /*0b70*/  ULEA UR10, UP1, UR8, UR18, 0x2 ;  /* 0x00000012080a7291 */ /* 0x000fe2000f8210ff */
[----:B------:R1:W2:Y:S01]  /*0b80*/  LDG.E R13, desc[UR12][R8.64] ;  /* 0x0000000c080d7981 */ /* 0x0002a2000c1e1900 */
[----:B------:R-:W-:Y:S01]  /*0b90*/  UIADD3 UR6, UP2, UPT, UR4, UR5, URZ ;  /* 0x0000000504067290 */ /* 0x000fe2000ff5e0ff */
[----:B------:R-:W-:Y:S01]  /*0ba0*/  IMAD.WIDE R16, R17, 0x4, R10 ;  /* 0x0000000411107825 */ /* 0x000fe200078e020a */
[----:B------:R-:W-:Y:S01]  /*0bb0*/  ULEA.HI.X UR8, UR8, UR19, UR7, 0x2, UP1 ;  /* 0x0000001308087291 */ /* 0x000fe200088f1407 */
[----:B------:R3:W4:Y:S01]  /*0bc0*/  LDG.E R14, desc[UR12][R18.64] ;  /* 0x0000000c120e7981 */ /* 0x000722000c1e1900 */
[----:B0-----:R-:W-:Y:S01]  /*0bd0*/  MOV R7, UR11 ;  /* 0x0000000b00077c02 */ /* 0x001fe20008000f00 */
[----:B------:R-:W-:Y:S02]  /*0be0*/  ULEA UR5, UP3, UR6, UR18, 0x2 ;  /* 0x0000001206057291 */ /* 0x000fe4000f8610ff */
[----:B------:R-:W-:Y:S01]  /*0bf0*/  UIADD3.X UR7, UPT, UPT, URZ, URZ, URZ, UP2, !UPT ;  /* 0x000000ffff077290 */ /* 0x000fe200097fe4ff */
[----:B------:R0:W5:Y:S01]  /*0c00*/  LDG.E R15, desc[UR12][R10.64] ;  /* 0x0000000c0a0f7981 */ /* 0x000162000c1e1900 */
[----:B------:R-:W-:Y:S01]  /*0c10*/  IMAD.WIDE R6, R7, 0x4, R16 ;  /* 0x0000000407067825 */ /* 0x000fe200078e0210 */
[----:B-1----:R-:W-:-:S02]  /*0c20*/  MOV R8, UR10 ;  /* 0x0000000a00087c02 */ /* 0x002fc40008000f00 */
[----:B------:R-:W5:Y:S01]  /*0c30*/  LDG.E R20, desc[UR12][R4.64+0x4] ;  /* 0x0000040c04147981 */ /* 0x000f62000c1e1900 */
[----:B---3--:R-:W-:Y:S02]  /*0c40*/  MOV R18, UR15 ;  /* 0x0000000f00127c02 */ /* 0x008fe40008000f00 */
[----:B------:R-:W-:Y:S01]  /*0c50*/  MOV R19, UR9 ;  /* 0x0000000900137c02 */ /* 0x000fe20008000f00 */
[----:B------:R-:W-:Y:S01]  /*0c60*/  ULEA.HI.X UR6, UR6, UR19, UR7, 0x2, UP3 ;  /* 0x0000001306067291 */ /* 0x000fe200098f1407 */
[----:B------:R-:W3:Y:S01]  /*0c70*/  LDG.E R12, desc[UR12][R16.64] ;  /* 0x0000000c100c7981 */ /* 0x000ee2000c1e1900 */
[----:B------:R-:W-:Y:S01]  /*0c80*/  IMAD.U32 R9, RZ, RZ, UR8 ;  /* 0x00000008ff097e24 */ /* 0x000fe2000f8e00ff */
[----:B0-----:R-:W-:Y:S02]  /*0c90*/  MOV R10, UR5 ;  /* 0x00000005000a7c02 */ /* 0x001fe40008000f00 */
[----:B------:R-:W3:Y:S01]  /*0ca0*/  LDG.E R18, desc[UR12][R18.64+0x4] ;  /* 0x0000040c12127981 */ /* 0x000ee2000c1e1900 */
[----:B------:R-:W-:-:S03]  /*0cb0*/  MOV R11, UR6 ;  /* 0x00000006000b7c02 */ /* 0x000fc60008000f00 */
[----:B------:R-:W3:Y:S04]  /*0cc0*/  LDG.E R8, desc[UR12][R8.64+0x8] ;  /* 0x0000080c08087981 */ /* 0x000ee8000c1e1900 */
[----:B------:R-:W3:Y:S04]  /*0cd0*/  LDG.E R17, desc[UR12][R4.64+0x8] ;  /* 0x0000080c04117981 */ /* 0x000ee8000c1e1900 */
[----:B------:R-:W3:Y:S04]  /*0ce0*/  LDG.E R16, desc[UR12][R4.64+0xc] ;  /* 0x00000c0c04107981 */ /* 0x000ee8000c1e1900 */
[----:B------:R-:W3:Y:S04]  /*0cf0*/  LDG.E R7, desc[UR12][R6.64] ;  /* 0x0000000c06077981 */ /* 0x000ee8000c1e1900 */
[----:B------:R-:W3:Y:S01]  /*0d00*/  LDG.E R10, desc[UR12][R10.64+0xc] ;  /* 0x00000c0c0a0a7981 */ /* 0x000ee2000c1e1900 */
[----:B------:R-:W-:Y:S01]  /*0d10*/  UIADD3 UR4, UPT, UPT, UR4, 0x4, URZ ;  /* 0x0000000404047890 */ /* 0x000fe2000fffe0ff */
[----:B--2---:R-:W-:-:S04]  /*0d20*/  FMUL R2, R2, R13 ;  /* 0x0000000d02027220 */ /* 0x004fc80000400000 */
[----:B----4-:R-:W-:Y:S01]  /*0d30*/  FFMA R2, R2, R14, R27 ;  /* 0x0000000e02027223 */ /* 0x010fe2000000001b */
[----:B-----5:R-:W-:-:S04]  /*0d40*/  FMUL R15, R20, R15 ;  /* 0x0000000f140f7220 */ /* 0x020fc80000400000 */
[----:B---3--:R-:W-:Y:S01]  /*0d50*/  FFMA R2, R15, R18, R2 ;  /* 0x000000120f027223 */ /* 0x008fe20000000002 */
[----:B------:R-:W-:-:S04]  /*0d60*/  FMUL R17, R17, R12 ;  /* 0x0000000c11117220 */ /* 0x000fc80000400000 */
[----:B------:R-:W-:Y:S01]  /*0d70*/  FFMA R2, R17, R8, R2 ;  /* 0x0000000811027223 */ /* 0x000fe20000000002 */
[----:B------:R-:W-:-:S04]  /*0d80*/  FMUL R27, R16, R7 ;  /* 0x00000007101b7220 */ /* 0x000fc80000400000 */
[----:B------:R-:W-:-:S07]  /*0d90*/  FFMA R27, R27, R10, R2 ;  /* 0x0000000a1b1b7223 */ /* 0x000fce0000000002 */
.L_x_4:
[----:B------:R-:W-:Y:S05]  /*0da0*/  BRA.U !UP0, `(.L_x_3) ;  /* 0x0000000108fc7547 */ /* 0x000fea000b800000 */
[----:B------:R-:W-:Y:S02]  /*0db0*/  UISETP.NE.AND UP0, UPT, UR14, 0x1, UPT ;  /* 0x000000010e00788c */ /* 0x000fe4000bf05270 */
[----:B------:R-:W-:-:S04]  /*0dc0*/  ULOP3.LUT UR5, UR11, 0x1, URZ, 0xc0, !UPT ;  /* 0x000000010b057892 */ /* 0x000fc8000f8ec0ff */
[----:B------:R-:W-:-:S03]  /*0dd0*/  UISETP.NE.U32.AND UP1, UPT, UR5, 0x1, UPT ;  /* 0x000000010500788c */ /* 0x000fc6000bf25070 */
[----:B------:R-:W-:Y:S08]  /*0de0*/  BRA.U !UP0, `(.L_x_5) ;  /* 0x00000001089c7547 */ /* 0x000ff0000b800000 */
[----:B------:R-:W1:Y:S01]  /*0df0*/  LDCU.128 UR16, c[0x0][0x380] ;  /* 0x00007000ff1077ac */ /* 0x000e620008000c00 */
[----:B------:R-:W-:Y:S02]  /*0e00*/  MOV R5, UR4 ;  /* 0x0000000400057c02 */ /* 0x000fe40008000f00 */
[----:B------:R-:W-:Y:S01]  /*0e10*/  IADD3 R2, P0, PT, R3, UR4, RZ ;  /* 0x0000000403027c10 */ /* 0x000fe2000ff1e0ff */
[----:B------:R-:W2:Y:S01]  /*0e20*/  LDCU.128 UR20, c[0x0][0x380] ;  /* 0x00007000ff1477ac */ /* 0x000ea20008000c00 */
[----:B------:R-:W-:Y:S01]  /*0e30*/  MOV R13, UR11 ;  /* 0x0000000b000d7c02 */ /* 0x000fe20008000f00 */
[----:B------:R-:W-:Y:S01]  /*0e40*/  IMAD R5, R5, UR11, R0 ;  /* 0x0000000b05057c24 */ /* 0x000fe2000f8e0200 */
[----:B------:R-:W-:Y:S01]  /*0e50*/  IADD3.X R11, PT, PT, RZ, RZ, RZ, P0, !PT ;  /* 0x000000ffff0b7210 */ /* 0x000fe200007fe4ff */
[----:B------:R-:W-:Y:S02]  /*0e60*/  UIMAD UR5, UR4, UR11, UR11 ;  /* 0x0000000b040572a4 */ /* 0x000fe4000f8e020b */
[----:B------:R-:W-:-:S02]  /*0e70*/  UIMAD UR6, UR4, UR11, UR4 ;  /* 0x0000000b040672a4 */ /* 0x000fc4000f8e0204 */
[----:B------:R-:W-:-:S04]  /*0e80*/  UIADD3 UR5, UP0, UPT, UR4, UR5, URZ ;  /* 0x0000000504057290 */ /* 0x000fc8000ff1e0ff */
[----:B------:R-:W-:Y:S01]  /*0e90*/  UIADD3.X UR8, UPT, UPT, URZ, URZ, URZ, UP0, !UPT ;  /* 0x000000ffff087290 */ /* 0x000fe200087fe4ff */
[----:B-1----:R-:W-:Y:S01]  /*0ea0*/  MOV R8, UR16 ;  /* 0x0000001000087c02 */ /* 0x002fe20008000f00 */
[----:B------:R-:W-:Y:S01]  /*0eb0*/  IMAD.U32 R6, RZ, RZ, UR16 ;  /* 0x00000010ff067e24 */ /* 0x000fe2000f8e00ff */
[----:B------:R-:W-:Y:S01]  /*0ec0*/  MOV R9, UR17 ;  /* 0x0000001100097c02 */ /* 0x000fe20008000f00 */
[----:B------:R-:W-:Y:S01]  /*0ed0*/  UIMAD.WIDE.U32 UR6, UR6, 0x4, UR18 ;  /* 0x00000004060678a5 */ /* 0x000fe2000f8e0012 */
[----:B------:R-:W-:Y:S01]  /*0ee0*/  MOV R7, UR17 ;  /* 0x0000001100077c02 */ /* 0x000fe20008000f00 */
[----:B--2---:R-:W-:Y:S01]  /*0ef0*/  ULEA UR9, UP2, UR5, UR22, 0x2 ;  /* 0x0000001605097291 */ /* 0x004fe2000f8410ff */
[----:B------:R-:W-:Y:S01]  /*0f00*/  LEA R4, P1, R2, UR20, 0x2 ;  /* 0x0000001402047c11 */ /* 0x000fe2000f8210ff */
[----:B------:R-:W-:Y:S01]  /*0f10*/  IMAD.WIDE R8, R5, 0x4, R8 ;  /* 0x0000000405087825 */ /* 0x000fe200078e0208 */
[----:B------:R-:W-:Y:S01]  /*0f20*/  IADD3 R5, PT, PT, R3, UR4, RZ ;  /* 0x0000000403057c10 */ /* 0x000fe2000fffe0ff */
[----:B------:R-:W-:Y:S01]  /*0f30*/  ULEA.HI.X UR8, UR5, UR23, UR8, 0x2, UP2 ;  /* 0x0000001705087291 */ /* 0x000fe200090f1408 */
[----:B------:R-:W-:Y:S01]  /*0f40*/  MOV R14, UR6 ;  /* 0x00000006000e7c02 */ /* 0x000fe20008000f00 */
[----:B------:R-:W-:-:S02]  /*0f50*/  IMAD.U32 R15, RZ, RZ, UR7 ;  /* 0x00000007ff0f7e24 */ /* 0x000fc4000f8e00ff */
[----:B------:R-:W-:Y:S01]  /*0f60*/  IMAD.WIDE.U32 R6, R5, 0x4, R6 ;  /* 0x0000000405067825 */ /* 0x000fe200078e0006 */
[----:B------:R-:W-:Y:S02]  /*0f70*/  LEA.HI.X R5, R2, UR21, R11, 0x2, P1 ;  /* 0x0000001502057c11 */ /* 0x000fe400088f140b */
[----:B------:R-:W-:Y:S01]  /*0f80*/  MOV R12, UR9 ;  /* 0x00000009000c7c02 */ /* 0x000fe20008000f00 */
[----:B------:R-:W-:Y:S01]  /*0f90*/  IMAD.WIDE R10, R13, 0x4, R8 ;  /* 0x000000040d0a7825 */ /* 0x000fe200078e0208 */
[----:B0-----:R-:W2:Y:S04]  /*0fa0*/  LDG.E R14, desc[UR12][R14.64] ;  /* 0x0000000c0e0e7981 */ /* 0x001ea8000c1e1900 */
[----:B------:R-:W3:Y:S04]  /*0fb0*/  LDG.E R6, desc[UR12][R6.64] ;  /* 0x0000000c06067981 */ /* 0x000ee8000c1e1900 */
[----:B------:R-:W3:Y:S01]  /*0fc0*/  LDG.E R9, desc[UR12][R8.64] ;  /* 0x0000000c08097981 */ /* 0x000ee2000c1e1900 */
[----:B------:R-:W-:-:S03]  /*0fd0*/  MOV R13, UR8 ;  /* 0x00000008000d7c02 */ /* 0x000fc60008000f00 */
[----:B------:R-:W4:Y:S04]  /*0fe0*/  LDG.E R11, desc[UR12][R10.64] ;  /* 0x0000000c0a0b7981 */ /* 0x000f28000c1e1900 */
[----:B------:R-:W4:Y:S04]  /*0ff0*/  LDG.E R4, desc[UR12][R4.64+0x4] ;  /* 0x0000040c04047981 */ /* 0x000f28000c1e1900 */
[----:B------:R-:W5:Y:S01]  /*1000*/  LDG.E R12, desc[UR12][R12.64+0x4] ;  /* 0x0000040c0c0c7981 */ /* 0x000f62000c1e1900 */
[----:B------:R-:W-:Y:S01]  /*1010*/  UIADD3 UR4, UPT, UPT, UR4, 0x2, URZ ;  /* 0x0000000204047890 */ /* 0x000fe2000fffe0ff */
[----:B---3--:R-:W-:-:S04]  /*1020*/  FMUL R2, R6, R9 ;  /* 0x0000000906027220 */ /* 0x008fc80000400000 */
[----:B--2---:R-:W-:Y:S01]  /*1030*/  FFMA R2, R2, R14, R27 ;  /* 0x0000000e02027223 */ /* 0x004fe2000000001b */
[----:B----4-:R-:W-:-:S04]  /*1040*/  FMUL R27, R4, R11 ;  /* 0x0000000b041b7220 */ /* 0x010fc80000400000 */
[----:B-----5:R-:W-:-:S07]  /*1050*/  FFMA R27, R27, R12, R2 ;  /* 0x0000000c1b1b7223 */ /* 0x020fce0000000002 */
.L_x_5:
[----:B------:R-:W-:Y:S05]  /*1060*/  BRA.U UP1, `(.L_x_3) ;  /* 0x00000001014c7547 */ /* 0x000fea000b800000 */
[----:B------:R-:W1:Y:S01]  /*1070*/  LDCU.128 UR16, c[0x0][0x380] ;  /* 0x00007000ff1077ac */ /* 0x000e620008000c00 */
[----:B------:R-:W-:Y:S02]  /*1080*/  MOV R11, UR4 ;  /* 0x00000004000b7c02 */ /* 0x000fe40008000f00 */
[----:B------:R-:W-:Y:S01]  /*1090*/  IADD3 R9, PT, PT, R3, UR4, RZ ;  /* 0x0000000403097c10 */ /* 0x000fe2000fffe0ff */
[----:B------:R-:W-:Y:S02]  /*10a0*/  UIMAD UR5, UR4, UR11, UR4 ;  /* 0x0000000b040572a4 */ /* 0x000fe4000f8e0204 */
[----:B------:R-:W-:Y:S01]  /*10b0*/  IMAD R11, R11, UR11, R0 ;  /* 0x0000000b0b0b7c24 */ /* 0x000fe2000f8e0200 */
[----:B-1----:R-:W-:Y:S01]  /*10c0*/  MOV R4, UR16 ;  /* 0x0000001000047c02 */ /* 0x002fe20008000f00 */
[----:B------:R-:W-:Y:S01]  /*10d0*/  IMAD.U32 R5, RZ, RZ, UR17 ;  /* 0x00000011ff057e24 */ /* 0x000fe2000f8e00ff */
[----:B------:R-:W-:Y:S01]  /*10e0*/  MOV R6, UR16 ;  /* 0x0000001000067c02 */ /* 0x000fe20008000f00 */
[----:B------:R-:W-:Y:S01]  /*10f0*/  UIMAD.WIDE.U32 UR4, UR5, 0x4, UR18 ;  /* 0x00000004050478a5 */ /* 0x000fe2000f8e0012 */
[----:B------:R-:W-:Y:S01]  /*1100*/  MOV R7, UR17 ;  /* 0x0000001100077c02 */ /* 0x000fe20008000f00 */
[----:B------:R-:W-:-:S04]  /*1110*/  IMAD.WIDE.U32 R4, R9, 0x4, R4 ;  /* 0x0000000409047825 */ /* 0x000fc800078e0004 */
[----:B------:R-:W-:Y:S01]  /*1120*/  IMAD.WIDE R6, R11, 0x4, R6 ;  /* 0x000000040b067825 */ /* 0x000fe200078e0206 */
[----:B------:R-:W-:Y:S01]  /*1130*/  MOV R8, UR4 ;  /* 0x0000000400087c02 */ /* 0x000fe20008000f00 */
[----:B0-----:R-:W2:Y:S01]  /*1140*/  LDG.E R4, desc[UR12][R4.64] ;  /* 0x0000000c04047981 */ /* 0x001ea2000c1e1900 */
[----:B------:R-:W-:-:S03]  /*1150*/  MOV R9, UR5 ;  /* 0x0000000500097c02 */ /* 0x000fc60008000f00 */
[----:B------:R-:W2:Y:S04]  /*1160*/  LDG.E R7, desc[UR12][R6.64] ;  /* 0x0000000c06077981 */ /* 0x000ea8000c1e1900 */
[----:B------:R-:W3:Y:S01]  /*1170*/  LDG.E R8, desc[UR12][R8.64] ;  /* 0x0000000c08087981 */ /* 0x000ee2000c1e1900 */
[----:B--2---:R-:W-:-:S04]  /*1180*/  FMUL R2, R4, R7 ;  /* 0x0000000704027220 */ /* 0x004fc80000400000 */
[----:B---3--:R-:W-:-:S07]  /*1190*/  FFMA R27, R2, R8, R27 ;  /* 0x00000008021b7223 */ /* 0x008fce000000001b */
.L_x_3:
[----:B------:R-:W1:Y:S01]  /*11a0*/  LDC.64 R4, c[0x0][0x390] ;  /* 0x0000e400ff047b82 */ /* 0x000e620000000a00 */
[----:B------:R-:W-:-:S05]  /*11b0*/  IADD3 R3, PT, PT, R0, R3, RZ ;  /* 0x0000000300037210 */ /* 0x000fca0007ffe0ff */
[----:B-1----:R-:W-:-:S05]  /*11c0*/  IMAD.WIDE R2, R3, 0x4, R4 ;  /* 0x0000000403027825 */ /* 0x002fca00078e0204 */
[----:B0-----:R-:W-:Y:S01]  /*11d0*/  STG.E desc[UR12][R2.64], R27 ;  /* 0x0000001b02007986 */ /* 0x001fe2000c10190c */
[----:B------:R-:W-:Y:S05]  /*11e0*/  EXIT ;  /* 0x000000000000794d */ /* 0x000fea0003800000 */
.L_x_6:
        /* <DEDUP_REMOVED lines=9> */
.L_x_42:


//--------------------- .text._Z16computeDInvEDInvPfS_S_i --------------------------
	.section	.text._Z16computeDInvEDInvPfS_S_i,"ax",@progbits
	.align	128
        .global         _Z16computeDInvEDInvPfS_S_i
        .type           _Z16computeDInvEDInvPfS_S_i,@function
        .size           _Z16computeDInvEDInvPfS_S_i,(.L_x_43 - _Z16computeDInvEDInvPfS_S_i)
        .other          _Z16computeDInvEDInvPfS_S_i,@"STO_CUDA_ENTRY STV_DEFAULT"
_Z16computeDInvEDInvPfS_S_i:
.text._Z16computeDInvEDInvPfS_S_i:
        /* <DEDUP_REMOVED lines=16> */
[----:B------:R-:W-:Y:S01]  /*0100*/  UMOV UR4, URZ ;  /* 0x000000ff00047c82 */ /* 0x000fe20008000000 */
[----:B------:R-:W0:Y:S04]  /*0110*/  LDCU.64 UR16, c[0x0][0x358] ;  /* 0x00006b00ff1077ac */ /* 0x000e280008000a00 */
[----:B------:R-:W-:Y:S05]  /*0120*/  BRA.U !UP0, `(.L_x_7) ;  /* 0x0000000508cc7547 */ /* 0x000fea000b800000 */
[----:B------:R-:W1:Y:S01]  /*0130*/  LDC.64 R4, c[0x0][0x380] ;  /* 0x0000e000ff047b82 */ /* 0x000e620000000a00 */
[----:B------:R-:W2:Y:S01]  /*0140*/  LDCU.64 UR26, c[0x0][0x388] ;  /* 0x00007100ff1a77ac */ /* 0x000ea20008000a00 */
[----:B------:R-:W-:Y:S01]  /*0150*/  MOV R12, RZ ;  /* 0x000000ff000c7202 */ /* 0x000fe20000000f00 */
[----:B------:R-:W-:Y:S01]  /*0160*/  IMAD.MOV.U32 R15, RZ, RZ, RZ ;  /* 0x000000ffff0f7224 */ /* 0x000fe200078e00ff */
[----:B------:R-:W-:Y:S02]  /*0170*/  ULOP3.LUT UR4, UR25, 0x7ffffff8, URZ, 0xc0, !UPT ;  /* 0x7ffffff819047892 */ /* 0x000fe4000f8ec0ff */
[----:B------:R-:W-:Y:S02]  /*0180*/  UIMAD UR29, UR25, 0x7, URZ ;  /* 0x00000007191d78a4 */ /* 0x000fe4000f8e02ff */
[----:B------:R-:W3:Y:S01]  /*0190*/  LDC.64 R2, c[0x0][0x388] ;  /* 0x0000e200ff027b82 */ /* 0x000ee20000000a00 */
[----:B------:R-:W-:Y:S02]  /*01a0*/  UIMAD UR30, UR25, 0x6, URZ ;  /* 0x00000006191e78a4 */ /* 0x000fe4000f8e02ff */
[----:B------:R-:W-:-:S02]  /*01b0*/  UIMAD UR31, UR25, 0x5, URZ ;  /* 0x00000005191f78a4 */ /* 0x000fc4000f8e02ff */
[----:B------:R-:W-:Y:S01]  /*01c0*/  USHF.L.U32 UR32, UR25, 0x2, URZ ;  /* 0x0000000219207899 */ /* 0x000fe200080006ff */
[----:B------:R-:W4:Y:S01]  /*01d0*/  LDCU UR35, c[0x0][0x398] ;  /* 0x00007300ff2377ac */ /* 0x000f220008000800 */
[----:B------:R-:W-:Y:S02]  /*01e0*/  UIMAD UR33, UR25, 0x3, URZ ;  /* 0x00000003192178a4 */ /* 0x000fe4000f8e02ff */
[----:B------:R-:W-:Y:S02]  /*01f0*/  USHF.L.U32 UR34, UR25, 0x1, URZ ;  /* 0x0000000119227899 */ /* 0x000fe400080006ff */
[----:B--2---:R-:W-:Y:S01]  /*0200*/  UIADD3 UR39, UPT, UPT, UR26, 0x10, URZ ;  /* 0x000000101a277890 */ /* 0x004fe2000fffe0ff */
[----:B-1----:R-:W-:Y:S01]  /*0210*/  IMAD.WIDE.U32 R4, R13, 0x4, R4 ;  /* 0x000000040d047825 */ /* 0x002fe200078e0004 */
[----:B------:R-:W-:Y:S01]  /*0220*/  UIADD3 UR28, UPT, UPT, -UR4, URZ, URZ ;  /* 0x000000ff041c7290 */ /* 0x000fe2000fffe1ff */
[----:B------:R-:W-:Y:S01]  /*0230*/  UMOV UR5, URZ ;  /* 0x000000ff00057c82 */ /* 0x000fe20008000000 */
[----:B------:R-:W-:Y:S01]  /*0240*/  UMOV UR6, URZ ;  /* 0x000000ff00067c82 */ /* 0x000fe20008000000 */
[----:B------:R-:W-:-:S05]  /*0250*/  IADD3 R10, P0, PT, R4, 0x10, RZ ;  /* 0x00000010040a7810 */ /* 0x000fca0007f1e0ff */
[----:B---34-:R-:W-:-:S08]  /*0260*/  IMAD.X R17, RZ, RZ, R5, P0 ;  /* 0x000000ffff117224 */ /* 0x018fd000000e0605 */
.L_x_8:
[----:B------:R-:W-:Y:S01]  /*0270*/  UIADD3 UR9, UP5, UPT, UR34, UR5, URZ ;  /* 0x0000000522097290 */ /* 0x000fe2000ffbe0ff */
[----:B------:R-:W-:Y:S01]  /*0280*/  IMAD.WIDE.U32 R4, R15, 0x4, R2 ;  /* 0x000000040f047825 */ /* 0x000fe200078e0002 */
[----:B------:R-:W-:Y:S02]  /*0290*/  UIADD3 UR7, UP4, UPT, UR35, UR5, URZ ;  /* 0x0000000523077290 */ /* 0x000fe4000ff9e0ff */
[----:B------:R-:W-:Y:S02]  /*02a0*/  UIADD3 UR11, UP6, UPT, UR33, UR5, URZ ;  /* 0x00000005210b7290 */ /* 0x000fe4000ffde0ff */
[----:B------:R-:W-:Y:S01]  /*02b0*/  UIADD3.X UR10, UPT, UPT, URZ, UR6, URZ, UP5, !UPT ;  /* 0x00000006ff0a7290 */ /* 0x000fe2000affe4ff */
[----:B0-----:R0:W2:Y:S01]  /*02c0*/  LDG.E R22, desc[UR16][R4.64] ;  /* 0x0000001004167981 */ /* 0x0010a2000c1e1900 */
[----:B------:R-:W-:Y:S02]  /*02d0*/  UIADD3.X UR8, UPT, UPT, URZ, UR6, URZ, UP4, !UPT ;  /* 0x00000006ff087290 */ /* 0x000fe4000a7fe4ff */
[----:B------:R-:W-:-:S02]  /*02e0*/  ULEA UR36, UP5, UR7, UR26, 0x2 ;  /* 0x0000001a07247291 */ /* 0x000fc4000f8a10ff */
[----:B------:R-:W-:Y:S02]  /*02f0*/  UIADD3 URZ, UP0, UPT, UR26, 0x10, URZ ;  /* 0x000000101aff7890 */ /* 0x000fe4000ff1e0ff */
[----:B------:R-:W-:Y:S02]  /*0300*/  UIADD3.X UR12, UPT, UPT, URZ, UR6, URZ, UP6, !UPT ;  /* 0x00000006ff0c7290 */ /* 0x000fe4000b7fe4ff */
[----:B------:R-:W-:Y:S02]  /*0310*/  ULEA UR37, UP6, UR9, UR26, 0x2 ;  /* 0x0000001a09257291 */ /* 0x000fe4000f8c10ff */
[----:B------:R-:W-:Y:S01]  /*0320*/  ULEA.HI.X UR7, UR7, UR27, UR8, 0x2, UP5 ;  /* 0x0000001b07077291 */ /* 0x000fe2000a8f1408 */
[----:B0-----:R-:W-:Y:S01]  /*0330*/  MOV R4, R10 ;  /* 0x0000000a00047202 */ /* 0x001fe20000000f00 */
[----:B------:R-:W-:Y:S01]  /*0340*/  UIADD3 UR14, UPT, UPT, UR32, UR5, URZ ;  /* 0x00000005200e7290 */ /* 0x000fe2000fffe0ff */
[----:B------:R-:W-:Y:S01]  /*0350*/  IMAD.MOV.U32 R5, RZ, RZ, R17 ;  /* 0x000000ffff057224 */ /* 0x000fe200078e0011 */
[----:B------:R-:W-:-:S02]  /*0360*/  UIADD3 UR13, UP1, UPT, UR32, UR5, URZ ;  /* 0x00000005200d7290 */ /* 0x000fc4000ff3e0ff */
[----:B------:R-:W-:Y:S02]  /*0370*/  UIADD3.X UR20, UPT, UPT, URZ, UR27, URZ, UP0, !UPT ;  /* 0x0000001bff147290 */ /* 0x000fe400087fe4ff */
[----:B------:R-:W-:Y:S02]  /*0380*/  ULEA UR38, UP0, UR11, UR26, 0x2 ;  /* 0x0000001a0b267291 */ /* 0x000fe4000f8010ff */
[----:B------:R-:W-:Y:S01]  /*0390*/  ULEA.HI.X UR8, UR9, UR27, UR10, 0x2, UP6 ;  /* 0x0000001b09087291 */ /* 0x000fe2000b0f140a */
[----:B------:R-:W-:Y:S01]  /*03a0*/  MOV R6, UR36 ;  /* 0x0000002400067c02 */ /* 0x000fe20008000f00 */
[----:B------:R-:W-:Y:S01]  /*03b0*/  UIADD3 UR15, UP2, UPT, UR31, UR5, URZ ;  /* 0x000000051f0f7290 */ /* 0x000fe2000ff5e0ff */
[----:B------:R-:W-:Y:S01]  /*03c0*/  IMAD.U32 R7, RZ, RZ, UR7 ;  /* 0x00000007ff077e24 */ /* 0x000fe2000f8e00ff */
[----:B------:R-:W-:Y:S01]  /*03d0*/  ULEA UR21, UR14, UR39, 0x2 ;  /* 0x000000270e157291 */ /* 0x000fe2000f8e10ff */
[----:B------:R-:W2:Y:S01]  /*03e0*/  LDG.E R25, desc[UR16][R4.64+-0x10] ;  /* 0xfffff01004197981 */ /* 0x000ea2000c1e1900 */
[----:B------:R-:W-:-:S02]  /*03f0*/  UIADD3.X UR14, UPT, UPT, URZ, UR6, URZ, UP1, !UPT ;  /* 0x00000006ff0e7290 */ /* 0x000fc40008ffe4ff */
[----:B------:R-:W-:Y:S01]  /*0400*/  ULEA URZ, UP1, UR13, UR39, 0x2 ;  /* 0x000000270dff7291 */ /* 0x000fe2000f8210ff */
[----:B------:R-:W-:Y:S01]  /*0410*/  MOV R8, UR37 ;  /* 0x0000002500087c02 */ /* 0x000fe20008000f00 */
[----:B------:R-:W-:Y:S01]  /*0420*/  ULEA.HI.X UR7, UR11, UR27, UR12, 0x2, UP0 ;  /* 0x0000001b0b077291 */ /* 0x000fe200080f140c */
[----:B------:R-:W-:Y:S01]  /*0430*/  IMAD.U32 R9, RZ, RZ, UR8 ;  /* 0x00000008ff097e24 */ /* 0x000fe2000f8e00ff */
[----:B------:R-:W-:Y:S01]  /*0440*/  UIADD3.X UR9, UPT, UPT, URZ, UR6, URZ, UP2, !UPT ;  /* 0x00000006ff097290 */ /* 0x000fe200097fe4ff */
[----:B------:R-:W3:Y:S01]  /*0450*/  LDG.E R23, desc[UR16][R6.64+0x4] ;  /* 0x0000041006177981 */ /* 0x000ee2000c1e1900 */
[----:B------:R-:W-:Y:S02]  /*0460*/  ULEA URZ, UP2, UR15, UR26, 0x2 ;  /* 0x0000001a0fff7291 */ /* 0x000fe4000f8410ff */
[----:B------:R-:W-:Y:S01]  /*0470*/  UIADD3 UR23, UPT, UPT, UR31, UR5, URZ ;  /* 0x000000051f177290 */ /* 0x000fe2000fffe0ff */
[----:B------:R-:W3:Y:S01]  /*0480*/  LDG.E R20, desc[UR16][R4.64+-0xc] ;  /* 0xfffff41004147981 */ /* 0x000ee2000c1e1900 */
[----:B------:R-:W-:-:S02]  /*0490*/  UIADD3 UR18, UP3, UPT, UR30, UR5, URZ ;  /* 0x000000051e127290 */ /* 0x000fc4000ff7e0ff */
[----:B------:R-:W-:Y:S01]  /*04a0*/  ULEA.HI.X UR8, UR13, UR20, UR14, 0x2, UP1 ;  /* 0x000000140d087291 */ /* 0x000fe200088f140e */
[----:B------:R-:W-:Y:S01]  /*04b0*/  MOV R10, UR38 ;  /* 0x00000026000a7c02 */ /* 0x000fe20008000f00 */
[----:B------:R-:W-:Y:S01]  /*04c0*/  UIADD3 UR22, UPT, UPT, UR30, UR5, URZ ;  /* 0x000000051e167290 */ /* 0x000fe2000fffe0ff */
[----:B------:R-:W-:Y:S01]  /*04d0*/  MOV R11, UR7 ;  /* 0x00000007000b7c02 */ /* 0x000fe20008000f00 */
[----:B------:R-:W-:Y:S01]  /*04e0*/  UIADD3 UR19, UP4, UPT, UR29, UR5, URZ ;  /* 0x000000051d137290 */ /* 0x000fe2000ff9e0ff */
[----:B------:R0:W4:Y:S01]  /*04f0*/  LDG.E R21, desc[UR16][R8.64+0x8] ;  /* 0x0000081008157981 */ /* 0x000122000c1e1900 */
[----:B------:R-:W-:Y:S02]  /*0500*/  ULEA.HI.X UR7, UR15, UR27, UR9, 0x2, UP2 ;  /* 0x0000001b0f077291 */ /* 0x000fe400090f1409 */
[----:B------:R-:W-:Y:S01]  /*0510*/  ULEA UR23, UR23, UR26, 0x2 ;  /* 0x0000001a17177291 */ /* 0x000fe2000f8e10ff */
[----:B------:R-:W4:Y:S01]  /*0520*/  LDG.E R18, desc[UR16][R4.64+-0x8] ;  /* 0xfffff81004127981 */ /* 0x000f22000c1e1900 */
[----:B------:R-:W-:-:S02]  /*0530*/  UIADD3.X UR10, UPT, UPT, URZ, UR6, URZ, UP3, !UPT ;  /* 0x00000006ff0a7290 */ /* 0x000fc40009ffe4ff */
[----:B------:R-:W-:Y:S01]  /*0540*/  ULEA URZ, UP1, UR18, UR26, 0x2 ;  /* 0x0000001a12ff7291 */ /* 0x000fe2000f8210ff */
[----:B------:R-:W-:Y:S01]  /*0550*/  IMAD.U32 R26, RZ, RZ, UR21 ;  /* 0x00000015ff1a7e24 */ /* 0x000fe2000f8e00ff */
[----:B------:R-:W-:Y:S01]  /*0560*/  MOV R27, UR8 ;  /* 0x00000008001b7c02 */ /* 0x000fe20008000f00 */
[----:B------:R-:W-:Y:S01]  /*0570*/  ULEA UR22, UR22, UR26, 0x2 ;  /* 0x0000001a16167291 */ /* 0x000fe2000f8e10ff */
[----:B------:R1:W5:Y:S01]  /*0580*/  LDG.E R19, desc[UR16][R10.64+0xc] ;  /* 0x00000c100a137981 */ /* 0x000362000c1e1900 */
[----:B------:R-:W-:Y:S02]  /*0590*/  UIADD3.X UR11, UPT, UPT, URZ, UR6, URZ, UP4, !UPT ;  /* 0x00000006ff0b7290 */ /* 0x000fe4000a7fe4ff */
[----:B------:R-:W-:Y:S01]  /*05a0*/  ULEA URZ, UP0, UR19, UR26, 0x2 ;  /* 0x0000001a13ff7291 */ /* 0x000fe2000f8010ff */
[----:B------:R-:W5:Y:S01]  /*05b0*/  LDG.E R16, desc[UR16][R4.64+-0x4] ;  /* 0xfffffc1004107981 */ /* 0x000f62000c1e1900 */
[----:B------:R-:W-:Y:S01]  /*05c0*/  UIADD3 UR24, UPT, UPT, UR29, UR5, URZ ;  /* 0x000000051d187290 */ /* 0x000fe2000fffe0ff */
[----:B0-----:R-:W-:Y:S01]  /*05d0*/  IMAD.U32 R9, RZ, RZ, UR7 ;  /* 0x00000007ff097e24 */ /* 0x001fe2000f8e00ff */
[----:B------:R-:W-:Y:S01]  /*05e0*/  ULEA.HI.X UR8, UR18, UR27, UR10, 0x2, UP1 ;  /* 0x0000001b12087291 */ /* 0x000fe200088f140a */
[----:B------:R-:W-:Y:S01]  /*05f0*/  MOV R8, UR23 ;  /* 0x0000001700087c02 */ /* 0x000fe20008000f00 */
[----:B------:R-:W5:Y:S01]  /*0600*/  LDG.E R17, desc[UR16][R26.64] ;  /* 0x000000101a117981 */ /* 0x000f62000c1e1900 */
[----:B------:R-:W-:Y:S01]  /*0610*/  ULEA.HI.X UR7, UR19, UR27, UR11, 0x2, UP0 ;  /* 0x0000001b13077291 */ /* 0x000fe200080f140b */
[----:B------:R-:W-:Y:S01]  /*0620*/  MOV R6, UR22 ;  /* 0x0000001600067c02 */ /* 0x000fe20008000f00 */
[----:B------:R-:W-:Y:S01]  /*0630*/  ULEA UR24, UR24, UR26, 0x2 ;  /* 0x0000001a18187291 */ /* 0x000fe2000f8e10ff */
[----:B------:R-:W5:Y:S01]  /*0640*/  LDG.E R14, desc[UR16][R4.64] ;  /* 0x00000010040e7981 */ /* 0x000f62000c1e1900 */
[----:B------:R-:W-:-:S03]  /*0650*/  MOV R7, UR8 ;  /* 0x0000000800077c02 */ /* 0x000fc60008000f00 */
[----:B------:R-:W5:Y:S01]  /*0660*/  LDG.E R9, desc[UR16][R8.64+0x14] ;  /* 0x0000141008097981 */ /* 0x000f62000c1e1900 */
[----:B-1----:R-:W-:-:S03]  /*0670*/  MOV R11, UR7 ;  /* 0x00000007000b7c02 */ /* 0x002fc60008000f00 */
[----:B------:R-:W5:Y:S01]  /*0680*/  LDG.E R24, desc[UR16][R4.64+0x4] ;  /* 0x0000041004187981 */ /* 0x000f62000c1e1900 */
[----:B------:R-:W-:-:S03]  /*0690*/  IMAD.U32 R10, RZ, RZ, UR24 ;  /* 0x00000018ff0a7e24 */ /* 0x000fc6000f8e00ff */
[----:B------:R-:W5:Y:S04]  /*06a0*/  LDG.E R6, desc[UR16][R6.64+0x18] ;  /* 0x0000181006067981 */ /* 0x000f68000c1e1900 */
[----:B------:R-:W5:Y:S04]  /*06b0*/  LDG.E R27, desc[UR16][R4.64+0x8] ;  /* 0x00000810041b7981 */ /* 0x000f68000c1e1900 */
[----:B------:R0:W5:Y:S04]  /*06c0*/  LDG.E R11, desc[UR16][R10.64+0x1c] ;  /* 0x00001c100a0b7981 */ /* 0x000168000c1e1900 */
[----:B------:R-:W5:Y:S01]  /*06d0*/  LDG.E R26, desc[UR16][R4.64+0xc] ;  /* 0x00000c10041a7981 */ /* 0x000f62000c1e1900 */
[----:B------:R-:W-:-:S02]  /*06e0*/  UIADD3 UR5, UP0, UPT, UR5, 0x8, URZ ;  /* 0x0000000805057890 */ /* 0x000fc4000ff1e0ff */
[----:B------:R-:W-:Y:S02]  /*06f0*/  UIADD3 UR28, UPT, UPT, UR28, 0x8, URZ ;  /* 0x000000081c1c7890 */ /* 0x000fe4000fffe0ff */
[----:B------:R-:W-:Y:S02]  /*0700*/  UIADD3.X UR6, UPT, UPT, URZ, UR6, URZ, UP0, !UPT ;  /* 0x00000006ff067290 */ /* 0x000fe400087fe4ff */
[----:B------:R-:W-:Y:S02]  /*0710*/  UISETP.NE.AND UP0, UPT, UR28, URZ, UPT ;  /* 0x000000ff1c00728c */ /* 0x000fe4000bf05270 */
[----:B------:R-:W-:Y:S01]  /*0720*/  ULEA UR7, UR25, 0x8, 0x3 ;  /* 0x0000000819077891 */ /* 0x000fe2000f8e18ff */
[----:B0-----:R-:W-:Y:S01]  /*0730*/  IADD3 R10, P0, PT, R4, 0x20, RZ ;  /* 0x00000020040a7810 */ /* 0x001fe20007f1e0ff */
[----:B------:R-:W-:-:S04]  /*0740*/  ULEA UR29, UR25, UR29, 0x3 ;  /* 0x0000001d191d7291 */ /* 0x000fc8000f8e18ff */
[----:B------:R-:W-:Y:S01]  /*0750*/  VIADD R15, R15, UR7 ;  /* 0x000000070f0f7c36 */ /* 0x000fe20008000000 */
[----:B------:R-:W-:Y:S02]  /*0760*/  ULEA UR30, UR25, UR30, 0x3 ;  /* 0x0000001e191e7291 */ /* 0x000fe4000f8e18ff */
[----:B------:R-:W-:Y:S02]  /*0770*/  ULEA UR31, UR25, UR31, 0x3 ;  /* 0x0000001f191f7291 */ /* 0x000fe4000f8e18ff */
[----:B------:R-:W-:Y:S02]  /*0780*/  ULEA UR32, UR25, UR32, 0x3 ;  /* 0x0000002019207291 */ /* 0x000fe4000f8e18ff */
[----:B------:R-:W-:Y:S02]  /*0790*/  ULEA UR33, UR25, UR33, 0x3 ;  /* 0x0000002119217291 */ /* 0x000fe4000f8e18ff */
[----:B------:R-:W-:Y:S02]  /*07a0*/  ULEA UR34, UR25, UR34, 0x3 ;  /* 0x0000002219227291 */ /* 0x000fe4000f8e18ff */
[----:B------:R-:W-:Y:S01]  /*07b0*/  ULEA UR35, UR25, UR35, 0x3 ;  /* 0x0000002319237291 */ /* 0x000fe2000f8e18ff */
[----:B--2---:R-:W-:-:S04]  /*07c0*/  FFMA R25, R25, R22, R12 ;  /* 0x0000001619197223 */ /* 0x004fc8000000000c */
[----:B---3--:R-:W-:-:S04]  /*07d0*/  FFMA R23, R20, R23, R25 ;  /* 0x0000001714177223 */ /* 0x008fc80000000019 */
[----:B----4-:R-:W-:-:S04]  /*07e0*/  FFMA R21, R18, R21, R23 ;  /* 0x0000001512157223 */ /* 0x010fc80000000017 */
[----:B-----5:R-:W-:-:S04]  /*07f0*/  FFMA R19, R16, R19, R21 ;  /* 0x0000001310137223 */ /* 0x020fc80000000015 */
[----:B------:R-:W-:-:S04]  /*0800*/  FFMA R17, R14, R17, R19 ;  /* 0x000000110e117223 */ /* 0x000fc80000000013 */
[----:B------:R-:W-:Y:S01]  /*0810*/  FFMA R24, R24, R9, R17 ;  /* 0x0000000918187223 */ /* 0x000fe20000000011 */
[----:B------:R-:W-:-:S03]  /*0820*/  IADD3.X R17, PT, PT, RZ, R5, RZ, P0, !PT ;  /* 0x00000005ff117210 */ /* 0x000fc600007fe4ff */
[----:B------:R-:W-:-:S04]  /*0830*/  FFMA R27, R27, R6, R24 ;  /* 0x000000061b1b7223 */ /* 0x000fc80000000018 */
[----:B------:R-:W-:Y:S01]  /*0840*/  FFMA R12, R26, R11, R27 ;  /* 0x0000000b1a0c7223 */ /* 0x000fe2000000001b */
[----:B------:R-:W-:Y:S06]  /*0850*/  BRA.U UP0, `(.L_x_8) ;  /* 0xfffffff900847547 */ /* 0x000fec000b83ffff */
.L_x_7:
        /* <DEDUP_REMOVED lines=8> */
[C---:B------:R-:W-:Y:S01]  /*08e0*/  IADD3 R6, P0, PT, R13.reuse, UR4, RZ ;  /* 0x000000040d067c10 */ /* 0x040fe2000ff1e0ff */
[----:B------:R-:W-:Y:S01]  /*08f0*/  VIADD R3, R13, UR4 ;  /* 0x000000040d037c36 */ /* 0x000fe20008000000 */
[----:B------:R-:W2:Y:S02]  /*0900*/  LDCU.128 UR12, c[0x0][0x380] ;  /* 0x00007000ff0c77ac */ /* 0x000ea40008000c00 */
[----:B------:R-:W-:Y:S01]  /*0910*/  IADD3.X R7, PT, PT, RZ, RZ, RZ, P0, !PT ;  /* 0x000000ffff077210 */ /* 0x000fe200007fe4ff */
[----:B------:R-:W-:Y:S02]  /*0920*/  UIMAD UR5, UR4, UR25, UR25 ;  /* 0x00000019040572a4 */ /* 0x000fe4000f8e0219 */
[----:B------:R-:W-:Y:S02]  /*0930*/  UIMAD UR6, UR4, UR25, UR4 ;  /* 0x00000019040672a4 */ /* 0x000fe4000f8e0204 */
[----:B------:R-:W-:-:S02]  /*0940*/  UIADD3 UR11, UP1, UPT, UR4, UR5, URZ ;  /* 0x00000005040b7290 */ /* 0x000fc4000ff3e0ff */
[----:B------:R-:W-:Y:S02]  /*0950*/  UIADD3 UR5, UPT, UPT, UR5, UR25, URZ ;  /* 0x0000001905057290 */ /* 0x000fe4000fffe0ff */
[----:B------:R-:W-:Y:S02]  /*0960*/  UIADD3.X UR8, UPT, UPT, URZ, URZ, URZ, UP1, !UPT ;  /* 0x000000ffff087290 */ /* 0x000fe40008ffe4ff */
[----:B-1----:R-:W-:Y:S01]  /*0970*/  UIMAD.WIDE.U32 UR6, UR6, 0x4, UR22 ;  /* 0x00000004060678a5 */ /* 0x002fe2000f8e0016 */
[----:B------:R-:W-:Y:S01]  /*0980*/  MOV R4, UR20 ;  /* 0x0000001400047c02 */ /* 0x000fe20008000f00 */
[----:B------:R-:W-:Y:S01]  /*0990*/  UIADD3 UR9, UP2, UPT, UR4, UR5, URZ ;  /* 0x0000000504097290 */ /* 0x000fe2000ff5e0ff */
[----:B------:R-:W-:Y:S01]  /*09a0*/  MOV R5, UR21 ;  /* 0x0000001500057c02 */ /* 0x000fe20008000f00 */
[----:B--2---:R-:W-:Y:S01]  /*09b0*/  ULEA UR19, UP1, UR11, UR14, 0x2 ;  /* 0x0000000e0b137291 */ /* 0x004fe2000f8210ff */
[C---:B------:R-:W-:Y:S01]  /*09c0*/  LEA R2, P1, R6.reuse, UR12, 0x2 ;  /* 0x0000000c06027c11 */ /* 0x040fe2000f8210ff */
[----:B------:R-:W-:Y:S01]  /*09d0*/  UIADD3 UR5, UPT, UPT, UR5, UR25, URZ ;  /* 0x0000001905057290 */ /* 0x000fe2000fffe0ff */
[----:B------:R-:W-:Y:S01]  /*09e0*/  MOV R14, UR6 ;  /* 0x00000006000e7c02 */ /* 0x000fe20008000f00 */
[----:B------:R-:W-:Y:S01]  /*09f0*/  ULEA.HI.X UR11, UR11, UR15, UR8, 0x2, UP1 ;  /* 0x0000000f0b0b7291 */ /* 0x000fe200088f1408 */
[----:B------:R-:W-:Y:S01]  /*0a00*/  IMAD.WIDE.U32 R4, R3, 0x4, R4 ;  /* 0x0000000403047825 */ /* 0x000fe200078e0004 */
[----:B------:R-:W-:Y:S01]  /*0a10*/  UIADD3.X UR10, UPT, UPT, URZ, URZ, URZ, UP2, !UPT ;  /* 0x000000ffff0a7290 */ /* 0x000fe200097fe4ff */
[----:B------:R-:W-:Y:S01]  /*0a20*/  LEA.HI.X R3, R6, UR13, R7, 0x2, P1 ;  /* 0x0000000d06037c11 */ /* 0x000fe200088f1407 */
[----:B------:R-:W-:Y:S01]  /*0a30*/  UIADD3 UR8, UP2, UPT, UR4, UR5, URZ ;  /* 0x0000000504087290 */ /* 0x000fe2000ff5e0ff */
[----:B------:R-:W-:Y:S01]  /*0a40*/  IMAD.U32 R15, RZ, RZ, UR7 ;  /* 0x00000007ff0f7e24 */ /* 0x000fe2000f8e00ff */
[----:B------:R-:W-:Y:S01]  /*0a50*/  ULEA UR12, UP1, UR9, UR14, 0x2 ;  /* 0x0000000e090c7291 */ /* 0x000fe2000f8210ff */
[----:B------:R-:W-:Y:S01]  /*0a60*/  MOV R6, UR19 ;  /* 0x0000001300067c02 */ /* 0x000fe20008000f00 */
[----:B------:R-:W-:Y:S01]  /*0a70*/  ULEA UR5, UP3, UR8, UR14, 0x2 ;  /* 0x0000000e08057291 */ /* 0x000fe2000f8610ff */
[----:B------:R-:W-:Y:S01]  /*0a80*/  MOV R7, UR11 ;  /* 0x0000000b00077c02 */ /* 0x000fe20008000f00 */
[----:B------:R-:W-:Y:S01]  /*0a90*/  ULEA.HI.X UR7, UR9, UR15, UR10, 0x2, UP1 ;  /* 0x0000000f09077291 */ /* 0x000fe200088f140a */
[----:B0-----:R-:W2:Y:S01]  /*0aa0*/  LDG.E R5, desc[UR16][R4.64] ;  /* 0x0000001004057981 */ /* 0x001ea2000c1e1900 */
[----:B------:R-:W-:Y:S01]  /*0ab0*/  UIADD3.X UR6, UPT, UPT, URZ, URZ, URZ, UP2, !UPT ;  /* 0x000000ffff067290 */ /* 0x000fe200097fe4ff */
[----:B------:R-:W-:-:S02]  /*0ac0*/  IMAD.U32 R8, RZ, RZ, UR12 ;  /* 0x0000000cff087e24 */ /* 0x000fc4000f8e00ff */
[----:B------:R-:W2:Y:S01]  /*0ad0*/  LDG.E R14, desc[UR16][R14.64] ;  /* 0x000000100e0e7981 */ /* 0x000ea2000c1e1900 */
[----:B------:R-:W-:Y:S01]  /*0ae0*/  ULEA.HI.X UR6, UR8, UR15, UR6, 0x2, UP3 ;  /* 0x0000000f08067291 */ /* 0x000fe200098f1406 */
[----:B------:R-:W-:Y:S02]  /*0af0*/  MOV R9, UR7 ;  /* 0x0000000700097c02 */ /* 0x000fe40008000f00 */
[----:B------:R-:W3:Y:S01]  /*0b00*/  LDG.E R6, desc[UR16][R6.64+0x4] ;  /* 0x0000041006067981 */ /* 0x000ee2000c1e1900 */
[----:B------:R-:W-:-:S03]  /*0b10*/  MOV R10, UR5 ;  /* 0x00000005000a7c02 */ /* 0x000fc60008000f00 */
[----:B------:R-:W3:Y:S01]  /*0b20*/  LDG.E R16, desc[UR16][R2.64+0x4] ;  /* 0x0000041002107981 */ /* 0x000ee2000c1e1900 */
[----:B------:R-:W-:-:S03]  /*0b30*/  IMAD.U32 R11, RZ, RZ, UR6 ;  /* 0x00000006ff0b7e24 */ /* 0x000fc6000f8e00ff */
[----:B------:R-:W4:Y:S04]  /*0b40*/  LDG.E R8, desc[UR16][R8.64+0x8] ;  /* 0x0000081008087981 */ /* 0x000f28000c1e1900 */
[----:B------:R-:W4:Y:S04]  /*0b50*/  LDG.E R18, desc[UR16][R2.64+0x8] ;  /* 0x0000081002127981 */ /* 0x000f28000c1e1900 */
[----:B------:R-:W5:Y:S04]  /*0b60*/  LDG.E R4, desc[UR16][R2.64+0xc] ;  /* 0x00000c1002047981 */ /* 0x000f68000c1e1900 */
[----:B------:R-:W5:Y:S01]  /*0b70*/  LDG.E R10, desc[UR16][R10.64+0xc] ;  /* 0x00000c100a0a7981 */ /* 0x000f62000c1e1900 */
[----:B------:R-:W-:Y:S01]  /*0b80*/  UIADD3 UR4, UPT, UPT, UR4, 0x4, URZ ;  /* 0x0000000404047890 */ /* 0x000fe2000fffe0ff */
[----:B--2---:R-:W-:-:S04]  /*0b90*/  FFMA R5, R5, R14, R12 ;  /* 0x0000000e05057223 */ /* 0x004fc8000000000c */
[----:B---3--:R-:W-:-:S04]  /*0ba0*/  FFMA R5, R16, R6, R5 ;  /* 0x0000000610057223 */ /* 0x008fc80000000005 */
[----:B----4-:R-:W-:-:S04]  /*0bb0*/  FFMA R5, R18, R8, R5 ;  /* 0x0000000812057223 */ /* 0x010fc80000000005 */
[----:B-----5:R-:W-:-:S07]  /*0bc0*/  FFMA R12, R4, R10, R5 ;  /* 0x0000000a040c7223 */ /* 0x020fce0000000005 */
.L_x_10:
[----:B------:R-:W-:Y:S05]  /*0bd0*/  BRA.U !UP0, `(.L_x_9) ;  /* 0x0000000108b47547 */ /* 0x000fea000b800000 */
[----:B------:R-:W-:Y:S02]  /*0be0*/  UISETP.NE.AND UP0, UPT, UR18, 0x1, UPT ;  /* 0x000000011200788c */ /* 0x000fe4000bf05270 */
[----:B------:R-:W-:-:S04]  /*0bf0*/  ULOP3.LUT UR5, UR25, 0x1, URZ, 0xc0, !UPT ;  /* 0x0000000119057892 */ /* 0x000fc8000f8ec0ff */
[----:B------:R-:W-:-:S03]  /*0c00*/  UISETP.NE.U32.AND UP1, UPT, UR5, 0x1, UPT ;  /* 0x000000010500788c */ /* 0x000fc6000bf25070 */
        /* <DEDUP_REMOVED lines=8> */
[----:B------:R-:W-:-:S04]  /*0c90*/  UIADD3 UR5, UP0, UPT, UR4, UR5, URZ ;  /* 0x0000000504057290 */ /* 0x000fc8000ff1e0ff */
[----:B------:R-:W-:Y:S02]  /*0ca0*/  UIADD3.X UR8, UPT, UPT, URZ, URZ, URZ, UP0, !UPT ;  /* 0x000000ffff087290 */ /* 0x000fe400087fe4ff */
[----:B-1----:R-:W-:Y:S01]  /*0cb0*/  UIMAD.WIDE.U32 UR6, UR6, 0x4, UR14 ;  /* 0x00000004060678a5 */ /* 0x002fe2000f8e000e */
[----:B------:R-:W-:Y:S02]  /*0cc0*/  MOV R2, UR12 ;  /* 0x0000000c00027c02 */ /* 0x000fe40008000f00 */
[----:B------:R-:W-:Y:S01]  /*0cd0*/  MOV R3, UR13 ;  /* 0x0000000d00037c02 */ /* 0x000fe20008000f00 */
[----:B--2---:R-:W-:Y:S01]  /*0ce0*/  ULEA UR9, UP2, UR5, UR22, 0x2 ;  /* 0x0000001605097291 */ /* 0x004fe2000f8410ff */
[C---:B------:R-:W-:Y:S01]  /*0cf0*/  LEA R4, P1, R6.reuse, UR20, 0x2 ;  /* 0x0000001406047c11 */ /* 0x040fe2000f8210ff */
[----:B------:R-:W-:Y:S01]  /*0d00*/  IMAD.U32 R9, RZ, RZ, UR7 ;  /* 0x00000007ff097e24 */ /* 0x000fe2000f8e00ff */
[----:B------:R-:W-:Y:S01]  /*0d10*/  MOV R8, UR6 ;  /* 0x0000000600087c02 */ /* 0x000fe20008000f00 */
[----:B------:R-:W-:Y:S01]  /*0d20*/  ULEA.HI.X UR8, UR5, UR23, UR8, 0x2, UP2 ;  /* 0x0000001705087291 */ /* 0x000fe200090f1408 */
[----:B------:R-:W-:Y:S01]  /*0d30*/  IMAD.WIDE.U32 R2, R5, 0x4, R2 ;  /* 0x0000000405027825 */ /* 0x000fe200078e0002 */
[----:B------:R-:W-:-:S02]  /*0d40*/  LEA.HI.X R5, R6, UR21, R7, 0x2, P1 ;  /* 0x0000001506057c11 */ /* 0x000fc400088f1407 */
[----:B------:R-:W-:Y:S01]  /*0d50*/  MOV R6, UR9 ;  /* 0x0000000900067c02 */ /* 0x000fe20008000f00 */
[----:B0-----:R-:W2:Y:S01]  /*0d60*/  LDG.E R8, desc[UR16][R8.64] ;  /* 0x0000001008087981 */ /* 0x001ea2000c1e1900 */
[----:B------:R-:W-:-:S03]  /*0d70*/  MOV R7, UR8 ;  /* 0x0000000800077c02 */ /* 0x000fc60008000f00 */
[----:B------:R-:W2:Y:S04]  /*0d80*/  LDG.E R3, desc[UR16][R2.64] ;  /* 0x0000001002037981 */ /* 0x000ea8000c1e1900 */
[----:B------:R-:W3:Y:S04]  /*0d90*/  LDG.E R5, desc[UR16][R4.64+0x4] ;  /* 0x0000041004057981 */ /* 0x000ee8000c1e1900 */
[----:B------:R-:W3:Y:S01]  /*0da0*/  LDG.E R6, desc[UR16][R6.64+0x4] ;  /* 0x0000041006067981 */ /* 0x000ee2000c1e1900 */
[----:B------:R-:W-:Y:S01]  /*0db0*/  UIADD3 UR4, UPT, UPT, UR4, 0x2, URZ ;  /* 0x0000000204047890 */ /* 0x000fe2000fffe0ff */
[----:B--2---:R-:W-:-:S04]  /*0dc0*/  FFMA R12, R3, R8, R12 ;  /* 0x00000008030c7223 */ /* 0x004fc8000000000c */
[----:B---3--:R-:W-:-:S07]  /*0dd0*/  FFMA R12, R5, R6, R12 ;  /* 0x00000006050c7223 */ /* 0x008fce000000000c */
.L_x_11:
[----:B------:R-:W-:Y:S05]  /*0de0*/  BRA.U UP1, `(.L_x_9) ;  /* 0x0000000101307547 */ /* 0x000fea000b800000 */
[----:B------:R-:W1:Y:S01]  /*0df0*/  LDCU.128 UR8, c[0x0][0x380] ;  /* 0x00007000ff0877ac */ /* 0x000e620008000c00 */
[----:B------:R-:W-:Y:S01]  /*0e00*/  VIADD R5, R13, UR4 ;  /* 0x000000040d057c36 */ /* 0x000fe20008000000 */
[----:B------:R-:W-:-:S04]  /*0e10*/  UIMAD UR5, UR4, UR25, UR4 ;  /* 0x00000019040572a4 */ /* 0x000fc8000f8e0204 */
[----:B-1----:R-:W-:Y:S01]  /*0e20*/  UIMAD.WIDE.U32 UR4, UR5, 0x4, UR10 ;  /* 0x00000004050478a5 */ /* 0x002fe2000f8e000a */
[----:B------:R-:W-:Y:S02]  /*0e30*/  MOV R2, UR8 ;  /* 0x0000000800027c02 */ /* 0x000fe40008000f00 */
[----:B------:R-:W-:-:S03]  /*0e40*/  MOV R3, UR9 ;  /* 0x0000000900037c02 */ /* 0x000fc60008000f00 */
[----:B------:R-:W-:Y:S02]  /*0e50*/  IMAD.U32 R4, RZ, RZ, UR4 ;  /* 0x00000004ff047e24 */ /* 0x000fe4000f8e00ff */
[----:B------:R-:W-:Y:S01]  /*0e60*/  IMAD.WIDE.U32 R2, R5, 0x4, R2 ;  /* 0x0000000405027825 */ /* 0x000fe200078e0002 */
[----:B------:R-:W-:-:S05]  /*0e70*/  MOV R5, UR5 ;  /* 0x0000000500057c02 */ /* 0x000fca0008000f00 */
[----:B0-----:R-:W2:Y:S04]  /*0e80*/  LDG.E R3, desc[UR16][R2.64] ;  /* 0x0000001002037981 */ /* 0x001ea8000c1e1900 */
[----:B------:R-:W2:Y:S02]  /*0e90*/  LDG.E R4, desc[UR16][R4.64] ;  /* 0x0000001004047981 */ /* 0x000ea4000c1e1900 */
[----:B--2---:R-:W-:-:S07]  /*0ea0*/  FFMA R12, R3, R4, R12 ;  /* 0x00000004030c7223 */ /* 0x004fce000000000c */
.L_x_9:
[----:B------:R-:W1:Y:S01]  /*0eb0*/  LDC.64 R2, c[0x0][0x390] ;  /* 0x0000e400ff027b82 */ /* 0x000e620000000a00 */
[----:B------:R-:W-:-:S05]  /*0ec0*/  IADD3 R13, PT, PT, R0, R13, RZ ;  /* 0x0000000d000d7210 */ /* 0x000fca0007ffe0ff */
[----:B-1----:R-:W-:-:S05]  /*0ed0*/  IMAD.WIDE R2, R13, 0x4, R2 ;  /* 0x000000040d027825 */ /* 0x002fca00078e0202 */
[----:B0-----:R-:W-:Y:S01]  /*0ee0*/  STG.E desc[UR16][R2.64], R12 ;  /* 0x0000000c02007986 */ /* 0x001fe2000c101910 */
[----:B------:R-:W-:Y:S05]  /*0ef0*/  EXIT ;  /* 0x000000000000794d */ /* 0x000fea0003800000 */
.L_x_12:
        /* <DEDUP_REMOVED lines=16> */
.L_x_43:


//--------------------- .text._Z12computeDInvEPfS_S_i --------------------------
	.section	.text._Z12computeDInvEPfS_S_i,"ax",@progbits
	.align	128
        .global         _Z12computeDInvEPfS_S_i
        .type           _Z12computeDInvEPfS_S_i,@function
        .size           _Z12computeDInvEPfS_S_i,(.L_x_44 - _Z12computeDInvEPfS_S_i)
        .other          _Z12computeDInvEPfS_S_i,@"STO_CUDA_ENTRY STV_DEFAULT"
_Z12computeDInvEPfS_S_i:
.text._Z12computeDInvEPfS_S_i:
        /* <DEDUP_REMOVED lines=19> */
[----:B0-----:R-:W-:-:S06]  /*0130*/  IMAD.WIDE.U32 R2, R9, 0x4, R2 ;  /* 0x0000000409027825 */ /* 0x001fcc00078e0002 */
[----:B-1----:R-:W4:Y:S01]  /*0140*/  LDG.E R2, desc[UR4][R2.64] ;  /* 0x0000000402027981 */ /* 0x002f22000c1e1900 */
[----:B--2---:R-:W-:-:S06]  /*0150*/  IMAD.WIDE R4, R11, 0x4, R4 ;  /* 0x000000040b047825 */ /* 0x004fcc00078e0204 */
[----:B------:R-:W4:Y:S01]  /*0160*/  LDG.E R5, desc[UR4][R4.64] ;  /* 0x0000000404057981 */ /* 0x000f22000c1e1900 */
[----:B---3--:R-:W-:-:S04]  /*0170*/  IMAD.WIDE R6, R11, 0x4, R6 ;  /* 0x000000040b067825 */ /* 0x008fc800078e0206 */
[----:B----4-:R-:W-:-:S05]  /*0180*/  FMUL R9, R2, R5 ;  /* 0x0000000502097220 */ /* 0x010fca0000400000 */
[----:B------:R-:W-:Y:S01]  /*0190*/  STG.E desc[UR4][R6.64], R9 ;  /* 0x0000000906007986 */ /* 0x000fe2000c101904 */
[----:B------:R-:W-:Y:S05]  /*01a0*/  EXIT ;  /* 0x000000000000794d */ /* 0x000fea0003800000 */
.L_x_13:
        /* <DEDUP_REMOVED lines=13> */
.L_x_44:


//--------------------- .text._Z14invertDiagonalPfS_i --------------------------
	.section	.text._Z14invertDiagonalPfS_i,"ax",@progbits
	.align	128
        .global         _Z14invertDiagonalPfS_i
        .type           _Z14invertDiagonalPfS_i,@function
        .size           _Z14invertDiagonalPfS_i,(.L_x_40 - _Z14invertDiagonalPfS_i)
        .other          _Z14invertDiagonalPfS_i,@"STO_CUDA_ENTRY STV_DEFAULT"
_Z14invertDiagonalPfS_i:
.text._Z14invertDiagonalPfS_i:
[----:B------:R-:W-:Y:S01]  /*0000*/  LDC R1, c[0x0][0x37c] ;  /* 0x0000df00ff017b82 */ /* 0x000fe20000000800 */
[----:B------:R-:W0:Y:S07]  /*0010*/  S2R R0, SR_TID.X ;  /* 0x0000000000007919 */ /* 0x000e2e0000002100 */
[----:B------:R-:W0:Y:S01]  /*0020*/  S2UR UR4, SR_CTAID.X ;  /* 0x00000000000479c3 */ /* 0x000e220000002500 */
[----:B------:R-:W1:Y:S07]  /*0030*/  LDCU UR6, c[0x0][0x390] ;  /* 0x00007200ff0677ac */ /* 0x000e6e0008000800 */
[----:B------:R-:W0:Y:S02]  /*0040*/  LDC R3, c[0x0][0x360] ;  /* 0x0000d800ff037b82 */ /* 0x000e240000000800 */
[----:B0-----:R-:W-:-:S05]  /*0050*/  IMAD R3, R3, UR4, R0 ;  /* 0x0000000403037c24 */ /* 0x001fca000f8e0200 */
[----:B-1----:R-:W-:-:S13]  /*0060*/  ISETP.GE.AND P0, PT, R3, UR6, PT ;  /* 0x0000000603007c0c */ /* 0x002fda000bf06270 */
[----:B------:R-:W-:Y:S05]  /*0070*/  @P0 EXIT ;  /* 0x000000000000094d */ /* 0x000fea0003800000 */
[----:B------:R-:W0:Y:S01]  /*0080*/  LDC.64 R4, c[0x0][0x380] ;  /* 0x0000e000ff047b82 */ /* 0x000e220000000a00 */
[----:B------:R-:W1:Y:S01]  /*0090*/  LDCU.64 UR4, c[0x0][0x358] ;  /* 0x00006b00ff0477ac */ /* 0x000e620008000a00 */
[----:B------:R-:W-:-:S04]  /*00a0*/  IMAD R3, R3, UR6, R3 ;  /* 0x0000000603037c24 */ /* 0x000fc8000f8e0203 */
[----:B0-----:R-:W-:-:S05]  /*00b0*/  IMAD.WIDE R4, R3, 0x4, R4 ;  /* 0x0000000403047825 */ /* 0x001fca00078e0204 */
[----:B-1----:R-:W2:Y:S01]  /*00c0*/  LDG.E R0, desc[UR4][R4.64] ;  /* 0x0000000404007981 */ /* 0x002ea2000c1e1900 */
[----:B------:R-:W-:Y:S01]  /*00d0*/  BSSY.RECONVERGENT B0, `(.L_x_14) ;  /* 0x000000d000007945 */ /* 0x000fe20003800200 */
[C---:B--2---:R-:W-:Y:S01]  /*00e0*/  VIADD R2, R0.reuse, 0x1800000 ;  /* 0x0180000000027836 */ /* 0x044fe20000000000 */
[----:B------:R-:W-:-:S04]  /*00f0*/  FSETP.NEU.AND P3, PT, R0, RZ, PT ;  /* 0x000000ff0000720b */ /* 0x000fc80003f6d000 */
[----:B------:R-:W-:-:S04]  /*0100*/  LOP3.LUT R2, R2, 0x7f800000, RZ, 0xc0, !PT ;  /* 0x7f80000002027812 */ /* 0x000fc800078ec0ff */
[----:B------:R-:W-:-:S13]  /*0110*/  ISETP.GT.U32.AND P0, PT, R2, 0x1ffffff, PT ;  /* 0x01ffffff0200780c */ /* 0x000fda0003f04070 */
[----:B------:R-:W-:Y:S05]  /*0120*/  @P0 BRA `(.L_x_15) ;  /* 0x00000000000c0947 */ /* 0x000fea0003800000 */
[----:B------:R-:W-:-:S07]  /*0130*/  MOV R4, 0x150 ;  /* 0x0000015000047802 */ /* 0x000fce0000000f00 */
[----:B------:R-:W-:Y:S05]  /*0140*/  CALL.REL.NOINC `($__internal_0_$__cuda_sm20_rcp_rn_f32_slowpath) ;  /* 0x00000000002c7944 */ /* 0x000fea0003c00000 */
[----:B------:R-:W-:Y:S05]  /*0150*/  BRA `(.L_x_16) ;  /* 0x0000000000107947 */ /* 0x000fea0003800000 */
.L_x_15:
[----:B------:R-:W0:Y:S02]  /*0160*/  MUFU.RCP R5, R0 ;  /* 0x0000000000057308 */ /* 0x000e240000001000 */
[----:B0-----:R-:W-:-:S04]  /*0170*/  FFMA R2, R0, R5, -1 ;  /* 0xbf80000000027423 */ /* 0x001fc80000000005 */
[----:B------:R-:W-:-:S04]  /*0180*/  FADD.FTZ R2, -R2, -RZ ;  /* 0x800000ff02027221 */ /* 0x000fc80000010100 */
[----:B------:R-:W-:-:S07]  /*0190*/  FFMA R2, R5, R2, R5 ;  /* 0x0000000205027223 */ /* 0x000fce0000000005 */
.L_x_16:
[----:B------:R-:W-:Y:S05]  /*01a0*/  BSYNC.RECONVERGENT B0 ;  /* 0x0000000000007941 */ /* 0x000fea0003800200 */
.L_x_14:
[----:B------:R-:W0:Y:S01]  /*01b0*/  LDC.64 R4, c[0x0][0x388] ;  /* 0x0000e200ff047b82 */ /* 0x000e220000000a00 */
[----:B------:R-:W-:Y:S01]  /*01c0*/  FSEL R7, R2, RZ, P3 ;  /* 0x000000ff02077208 */ /* 0x000fe20001800000 */
[----:B0-----:R-:W-:-:S05]  /*01d0*/  IMAD.WIDE R2, R3, 0x4, R4 ;  /* 0x0000000403027825 */ /* 0x001fca00078e0204 */
[----:B------:R-:W-:Y:S01]  /*01e0*/  STG.E desc[UR4][R2.64], R7 ;  /* 0x0000000702007986 */ /* 0x000fe2000c101904 */
[----:B------:R-:W-:Y:S05]  /*01f0*/  EXIT ;  /* 0x000000000000794d */ /* 0x000fea0003800000 */
        .weak           $__internal_0_$__cuda_sm20_rcp_rn_f32_slowpath
        .type           $__internal_0_$__cuda_sm20_rcp_rn_f32_slowpath,@function
        .size           $__internal_0_$__cuda_sm20_rcp_rn_f32_slowpath,(.L_x_40 - $__internal_0_$__cuda_sm20_rcp_rn_f32_slowpath)
$__internal_0_$__cuda_sm20_rcp_rn_f32_slowpath:
[----:B------:R-:W-:Y:S01]  /*0200*/  IMAD.SHL.U32 R2, R0, 0x2, RZ ;  /* 0x0000000200027824 */ /* 0x000fe200078e00ff */
[----:B------:R-:W-:Y:S04]  /*0210*/  BSSY.RECONVERGENT B1, `(.L_x_17) ;  /* 0x0000030000017945 */ /* 0x000fe80003800200 */
[----:B------:R-:W-:-:S04]  /*0220*/  SHF.R.U32.HI R2, RZ, 0x18, R2 ;  /* 0x00000018ff027819 */ /* 0x000fc80000011602 */
[----:B------:R-:W-:-:S13]  /*0230*/  ISETP.NE.U32.AND P0, PT, R2, RZ, PT ;  /* 0x000000ff0200720c */ /* 0x000fda0003f05070 */
[----:B------:R-:W-:Y:S05]  /*0240*/  @P0 BRA `(.L_x_18) ;  /* 0x0000000000280947 */ /* 0x000fea0003800000 */
[----:B------:R-:W-:-:S05]  /*0250*/  IMAD.SHL.U32 R2, R0, 0x2, RZ ;  /* 0x0000000200027824 */ /* 0x000fca00078e00ff */
[----:B------:R-:W-:-:S13]  /*0260*/  ISETP.NE.AND P0, PT, R2, RZ, PT ;  /* 0x000000ff0200720c */ /* 0x000fda0003f05270 */
[----:B------:R-:W-:Y:S01]  /*0270*/  @P0 FFMA R6, R0, 1.84467440737095516160e+19, RZ ;  /* 0x5f80000000060823 */ /* 0x000fe200000000ff */
[----:B------:R-:W-:Y:S08]  /*0280*/  @!P0 MUFU.RCP R5, R0 ;  /* 0x0000000000058308 */ /* 0x000ff00000001000 */
[----:B------:R-:W0:Y:S02]  /*0290*/  @P0 MUFU.RCP R7, R6 ;  /* 0x0000000600070308 */ /* 0x000e240000001000 */
[----:B0-----:R-:W-:-:S04]  /*02a0*/  @P0 FFMA R2, R6, R7, -1 ;  /* 0xbf80000006020423 */ /* 0x001fc80000000007 */
[----:B------:R-:W-:-:S04]  /*02b0*/  @P0 FADD.FTZ R2, -R2, -RZ ;  /* 0x800000ff02020221 */ /* 0x000fc80000010100 */
[----:B------:R-:W-:-:S04]  /*02c0*/  @P0 FFMA R2, R7, R2, R7 ;  /* 0x0000000207020223 */ /* 0x000fc80000000007 */
[----:B------:R-:W-:Y:S01]  /*02d0*/  @P0 FFMA R5, R2, 1.84467440737095516160e+19, RZ ;  /* 0x5f80000002050823 */ /* 0x000fe200000000ff */
[----:B------:R-:W-:Y:S06]  /*02e0*/  BRA `(.L_x_19) ;  /* 0x0000000000887947 */ /* 0x000fec0003800000 */
.L_x_18:
[----:B------:R-:W-:-:S05]  /*02f0*/  VIADD R5, R2, 0xffffff03 ;  /* 0xffffff0302057836 */ /* 0x000fca0000000000 */
[----:B------:R-:W-:-:S13]  /*0300*/  ISETP.GT.U32.AND P0, PT, R5, 0x1, PT ;  /* 0x000000010500780c */ /* 0x000fda0003f04070 */
[----:B------:R-:W-:Y:S05]  /*0310*/  @P0 BRA `(.L_x_20) ;  /* 0x0000000000780947 */ /* 0x000fea0003800000 */
[----:B------:R-:W-:Y:S01]  /*0320*/  LOP3.LUT R6, R0, 0x7fffff, RZ, 0xc0, !PT ;  /* 0x007fffff00067812 */ /* 0x000fe200078ec0ff */
[----:B------:R-:W-:-:S03]  /*0330*/  IMAD.MOV.U32 R10, RZ, RZ, 0x3 ;  /* 0x00000003ff0a7424 */ /* 0x000fc600078e00ff */
[----:B------:R-:W-:Y:S02]  /*0340*/  LOP3.LUT R6, R6, 0x3f800000, RZ, 0xfc, !PT ;  /* 0x3f80000006067812 */ /* 0x000fe400078efcff */
[----:B------:R-:W-:Y:S02]  /*0350*/  SHF.L.U32 R11, R10, R5, RZ ;  /* 0x000000050a0b7219 */ /* 0x000fe400000006ff */
[----:B------:R-:W0:Y:S02]  /*0360*/  MUFU.RCP R7, R6 ;  /* 0x0000000600077308 */ /* 0x000e240000001000 */
[----:B0-----:R-:W-:-:S04]  /*0370*/  FFMA R8, R6, R7, -1 ;  /* 0xbf80000006087423 */ /* 0x001fc80000000007 */
[----:B------:R-:W-:-:S04]  /*0380*/  FADD.FTZ R8, -R8, -RZ ;  /* 0x800000ff08087221 */ /* 0x000fc80000010100 */
[CCC-:B------:R-:W-:Y:S01]  /*0390*/  FFMA.RM R9, R7.reuse, R8.reuse, R7.reuse ;  /* 0x0000000807097223 */ /* 0x1c0fe20000004007 */
[----:B------:R-:W-:-:S04]  /*03a0*/  FFMA.RP R8, R7, R8, R7 ;  /* 0x0000000807087223 */ /* 0x000fc80000008007 */
[C---:B------:R-:W-:Y:S02]  /*03b0*/  LOP3.LUT R7, R9.reuse, 0x7fffff, RZ, 0xc0, !PT ;  /* 0x007fffff09077812 */ /* 0x040fe400078ec0ff */
[----:B------:R-:W-:Y:S02]  /*03c0*/  FSETP.NEU.FTZ.AND P0, PT, R9, R8, PT ;  /* 0x000000080900720b */ /* 0x000fe40003f1d000 */
[----:B------:R-:W-:Y:S02]  /*03d0*/  LOP3.LUT R8, R7, 0x800000, RZ, 0xfc, !PT ;  /* 0x0080000007087812 */ /* 0x000fe400078efcff */
[----:B------:R-:W-:Y:S02]  /*03e0*/  SEL R7, RZ, 0xffffffff, !P0 ;  /* 0xffffffffff077807 */ /* 0x000fe40004000000 */
[----:B------:R-:W-:-:S03]  /*03f0*/  LOP3.LUT R6, R11, R8, RZ, 0xc0, !PT ;  /* 0x000000080b067212 */ /* 0x000fc600078ec0ff */
[----:B------:R-:W-:Y:S01]  /*0400*/  IMAD.MOV R7, RZ, RZ, -R7 ;  /* 0x000000ffff077224 */ /* 0x000fe200078e0a07 */
[----:B------:R-:W-:-:S04]  /*0410*/  SHF.R.U32.HI R6, RZ, R5, R6 ;  /* 0x00000005ff067219 */ /* 0x000fc80000011606 */
[----:B------:R-:W-:Y:S02]  /*0420*/  LOP3.LUT P1, RZ, R7, R5, R8, 0xf8, !PT ;  /* 0x0000000507ff7212 */ /* 0x000fe4000782f808 */
[C---:B------:R-:W-:Y:S02]  /*0430*/  LOP3.LUT P0, RZ, R6.reuse, 0x1, RZ, 0xc0, !PT ;  /* 0x0000000106ff7812 */ /* 0x040fe4000780c0ff */
[----:B------:R-:W-:-:S04]  /*0440*/  LOP3.LUT P2, RZ, R6, 0x2, RZ, 0xc0, !PT ;  /* 0x0000000206ff7812 */ /* 0x000fc8000784c0ff */
[----:B------:R-:W-:Y:S02]  /*0450*/  PLOP3.LUT P0, PT, P0, P1, P2, 0xe0, 0x0 ;  /* 0x000000000000781c */ /* 0x000fe40000703c20 */
[----:B------:R-:W-:Y:S02]  /*0460*/  LOP3.LUT P1, RZ, R0, 0x7fffff, RZ, 0xc0, !PT ;  /* 0x007fffff00ff7812 */ /* 0x000fe4000782c0ff */
[----:B------:R-:W-:-:S05]  /*0470*/  SEL R5, RZ, 0x1, !P0 ;  /* 0x00000001ff057807 */ /* 0x000fca0004000000 */
[----:B------:R-:W-:-:S05]  /*0480*/  IMAD.MOV R5, RZ, RZ, -R5 ;  /* 0x000000ffff057224 */ /* 0x000fca00078e0a05 */
[----:B------:R-:W-:Y:S01]  /*0490*/  ISETP.GE.AND P0, PT, R5, RZ, PT ;  /* 0x000000ff0500720c */ /* 0x000fe20003f06270 */
[----:B------:R-:W-:-:S05]  /*04a0*/  VIADD R5, R2, 0xffffff04 ;  /* 0xffffff0402057836 */ /* 0x000fca0000000000 */
[----:B------:R-:W-:-:S07]  /*04b0*/  SHF.R.U32.HI R5, RZ, R5, R8 ;  /* 0x00000005ff057219 */ /* 0x000fce0000011608 */
[----:B------:R-:W-:-:S04]  /*04c0*/  @!P0 VIADD R5, R5, 0x1 ;  /* 0x0000000105058836 */ /* 0x000fc80000000000 */
[----:B------:R-:W-:-:S05]  /*04d0*/  @!P1 IMAD.SHL.U32 R5, R5, 0x2, RZ ;  /* 0x0000000205059824 */ /* 0x000fca00078e00ff */
[----:B------:R-:W-:Y:S01]  /*04e0*/  LOP3.LUT R5, R5, 0x80000000, R0, 0xf8, !PT ;  /* 0x8000000005057812 */ /* 0x000fe200078ef800 */
[----:B------:R-:W-:Y:S06]  /*04f0*/  BRA `(.L_x_19) ;  /* 0x0000000000047947 */ /* 0x000fec0003800000 */
.L_x_20:
[----:B------:R0:W1:Y:S02]  /*0500*/  MUFU.RCP R5, R0 ;  /* 0x0000000000057308 */ /* 0x0000640000001000 */
.L_x_19:
[----:B------:R-:W-:Y:S05]  /*0510*/  BSYNC.RECONVERGENT B1 ;  /* 0x0000000000017941 */ /* 0x000fea0003800200 */
.L_x_17:
[----:B-1----:R-:W-:Y:S02]  /*0520*/  IMAD.MOV.U32 R2, RZ, RZ, R5 ;  /* 0x000000ffff027224 */ /* 0x002fe400078e0005 */
[----:B------:R-:W-:-:S04]  /*0530*/  IMAD.MOV.U32 R5, RZ, RZ, 0x0 ;  /* 0x00000000ff057424 */ /* 0x000fc800078e00ff */
[----:B0-----:R-:W-:Y:S05]  /*0540*/  RET.REL.NODEC R4 `(_Z14invertDiagonalPfS_i) ;  /* 0xfffffff804ac7950 */ /* 0x001fea0003c3ffff */
.L_x_21:
        /* <DEDUP_REMOVED lines=11> */
.L_x_40:


//--------------------- .text._Z29extractDiagonalAndOffDiagonalPfS_S_i --------------------------
	.section	.text._Z29extractDiagonalAndOffDiagonalPfS_S_i,"ax",@progbits
	.align	128
        .global         _Z29extractDiagonalAndOffDiagonalPfS_S_i
        .type           _Z29extractDiagonalAndOffDiagonalPfS_S_i,@function
        .size           _Z29extractDiagonalAndOffDiagonalPfS_S_i,(.L_x_46 - _Z29extractDiagonalAndOffDiagonalPfS_S_i)
        .other          _Z29extractDiagonalAndOffDiagonalPfS_S_i,@"STO_CUDA_ENTRY STV_DEFAULT"
_Z29extractDiagonalAndOffDiagonalPfS_S_i:
.text._Z29extractDiagonalAndOffDiagonalPfS_S_i:
[----:B------:R-:W-:Y:S01]  /*0000*/  LDC R1, c[0x0][0x37c] ;  /* 0x0000df00ff017b82 */ /* 0x000fe20000000800 */
[----:B------:R-:W0:Y:S07]  /*0010*/  S2R R2, SR_TID.X ;  /* 0x0000000000027919 */ /* 0x000e2e0000002100 */
[----:B------:R-:W0:Y:S08]  /*0020*/  S2UR UR4, SR_CTAID.X ;  /* 0x00000000000479c3 */ /* 0x000e300000002500 */
[----:B------:R-:W0:Y:S08]  /*0030*/  LDC R3, c[0x0][0x360] ;  /* 0x0000d800ff037b82 */ /* 0x000e300000000800 */
[----:B------:R-:W1:Y:S01]  /*0040*/  LDC R0, c[0x0][0x398] ;  /* 0x0000e600ff007b82 */ /* 0x000e620000000800 */
[----:B0-----:R-:W-:-:S05]  /*0050*/  IMAD R3, R3, UR4, R2 ;  /* 0x0000000403037c24 */ /* 0x001fca000f8e0202 */
[----:B-1----:R-:W-:-:S13]  /*0060*/  ISETP.GE.AND P0, PT, R3, R0, PT ;  /* 0x000000000300720c */ /* 0x002fda0003f06270 */
[----:B------:R-:W-:Y:S05]  /*0070*/  @P0 EXIT ;  /* 0x000000000000094d */ /* 0x000fea0003800000 */
[----:B------:R-:W-:Y:S01]  /*0080*/  VIMNMX R5, PT, PT, RZ, R3, !PT ;  /* 0x00000003ff057248 */ /* 0x000fe20007fe0100 */
[----:B------:R-:W0:Y:S01]  /*0090*/  LDCU.64 UR12, c[0x0][0x358] ;  /* 0x00006b00ff0c77ac */ /* 0x000e220008000a00 */
[----:B------:R-:W-:Y:S02]  /*00a0*/  BSSY.RECONVERGENT B0, `(.L_x_22) ;  /* 0x000003d000007945 */ /* 0x000fe40003800200 */
[----:B------:R-:W-:Y:S01]  /*00b0*/  VIMNMX R9, PT, PT, R5, R0, PT ;  /* 0x0000000005097248 */ /* 0x000fe20003fe0100 */
[----:B------:R-:W-:-:S03]  /*00c0*/  IMAD.MOV.U32 R5, RZ, RZ, RZ ;  /* 0x000000ffff057224 */ /* 0x000fc600078e00ff */
[----:B------:R-:W-:-:S13]  /*00d0*/  ISETP.GE.AND P0, PT, R9, 0x1, PT ;  /* 0x000000010900780c */ /* 0x000fda0003f06270 */
[----:B0-----:R-:W-:Y:S05]  /*00e0*/  @!P0 BRA `(.L_x_23) ;  /* 0x0000000000e08947 */ /* 0x001fea0003800000 */
[C---:B------:R-:W-:Y:S01]  /*00f0*/  ISETP.GE.U32.AND P1, PT, R9.reuse, 0x4, PT ;  /* 0x000000040900780c */ /* 0x040fe20003f26070 */
[----:B------:R-:W-:Y:S01]  /*0100*/  BSSY.RECONVERGENT B1, `(.L_x_24) ;  /* 0x0000025000017945 */ /* 0x000fe20003800200 */
[----:B------:R-:W-:Y:S01]  /*0110*/  LOP3.LUT R2, R9, 0x3, RZ, 0xc0, !PT ;  /* 0x0000000309027812 */ /* 0x000fe200078ec0ff */
[----:B------:R-:W-:Y:S02]  /*0120*/  IMAD R4, R3, R0, RZ ;  /* 0x0000000003047224 */ /* 0x000fe400078e02ff */
[----:B------:R-:W-:Y:S01]  /*0130*/  IMAD.MOV.U32 R5, RZ, RZ, RZ ;  /* 0x000000ffff057224 */ /* 0x000fe200078e00ff */
[----:B------:R-:W-:-:S07]  /*0140*/  ISETP.NE.AND P0, PT, R2, RZ, PT ;  /* 0x000000ff0200720c */ /* 0x000fce0003f05270 */
[----:B------:R-:W-:Y:S06]  /*0150*/  @!P1 BRA `(.L_x_25) ;  /* 0x00000000007c9947 */ /* 0x000fec0003800000 */
[----:B------:R-:W0:Y:S01]  /*0160*/  LDC.64 R10, c[0x0][0x388] ;  /* 0x0000e200ff0a7b82 */ /* 0x000e220000000a00 */
[----:B------:R-:W-:Y:S02]  /*0170*/  LOP3.LUT R5, R9, 0x7ffffffc, RZ, 0xc0, !PT ;  /* 0x7ffffffc09057812 */ /* 0x000fe400078ec0ff */
[----:B------:R-:W-:-:S03]  /*0180*/  MOV R19, R4 ;  /* 0x0000000400137202 */ /* 0x000fc60000000f00 */
[----:B------:R-:W-:Y:S02]  /*0190*/  IMAD.MOV R18, RZ, RZ, -R5 ;  /* 0x000000ffff127224 */ /* 0x000fe400078e0a05 */
[----:B------:R-:W1:Y:S08]  /*01a0*/  LDC.64 R12, c[0x0][0x390] ;  /* 0x0000e400ff0c7b82 */ /* 0x000e700000000a00 */
[----:B------:R-:W2:Y:S01]  /*01b0*/  LDC.64 R6, c[0x0][0x380] ;  /* 0x0000e000ff067b82 */ /* 0x000ea20000000a00 */
[----:B0-----:R-:W-:-:S05]  /*01c0*/  IADD3 R8, P1, PT, R10, 0x8, RZ ;  /* 0x000000080a087810 */ /* 0x001fca0007f3e0ff */
[----:B------:R-:W-:Y:S01]  /*01d0*/  IMAD.X R9, RZ, RZ, R11, P1 ;  /* 0x000000ffff097224 */ /* 0x000fe200008e060b */
[----:B-1----:R-:W-:-:S05]  /*01e0*/  IADD3 R10, P3, PT, R12, 0x8, RZ ;  /* 0x000000080c0a7810 */ /* 0x002fca0007f7e0ff */
[----:B------:R-:W-:Y:S01]  /*01f0*/  IMAD.X R11, RZ, RZ, R13, P3 ;  /* 0x000000ffff0b7224 */ /* 0x000fe200018e060d */
[----:B--2---:R-:W-:-:S04]  /*0200*/  IADD3 R6, P2, PT, R6, 0x8, RZ ;  /* 0x0000000806067810 */ /* 0x004fc80007f5e0ff */
[----:B------:R-:W-:-:S09]  /*0210*/  IADD3.X R7, PT, PT, RZ, R7, RZ, P2, !PT ;  /* 0x00000007ff077210 */ /* 0x000fd200017fe4ff */
.L_x_26:
[----:B0-----:R-:W-:-:S04]  /*0220*/  IMAD.WIDE R16, R19, 0x4, R8 ;  /* 0x0000000413107825 */ /* 0x001fc800078e0208 */
[C---:B------:R-:W-:Y:S01]  /*0230*/  IMAD.WIDE R14, R19.reuse, 0x4, R6 ;  /* 0x00000004130e7825 */ /* 0x040fe200078e0206 */
[----:B------:R0:W-:Y:S04]  /*0240*/  STG.E desc[UR12][R16.64+-0x8], RZ ;  /* 0xfffff8ff10007986 */ /* 0x0001e8000c10190c */
[----:B------:R-:W2:Y:S01]  /*0250*/  LDG.E R21, desc[UR12][R14.64+-0x8] ;  /* 0xfffff80c0e157981 */ /* 0x000ea2000c1e1900 */
[----:B------:R-:W-:-:S05]  /*0260*/  IMAD.WIDE R12, R19, 0x4, R10 ;  /* 0x00000004130c7825 */ /* 0x000fca00078e020a */
[----:B--2---:R0:W-:Y:S04]  /*0270*/  STG.E desc[UR12][R12.64+-0x8], R21 ;  /* 0xfffff8150c007986 */ /* 0x0041e8000c10190c */
[----:B------:R0:W-:Y:S04]  /*0280*/  STG.E desc[UR12][R16.64+-0x4], RZ ;  /* 0xfffffcff10007986 */ /* 0x0001e8000c10190c */
[----:B------:R-:W2:Y:S04]  /*0290*/  LDG.E R23, desc[UR12][R14.64+-0x4] ;  /* 0xfffffc0c0e177981 */ /* 0x000ea8000c1e1900 */
[----:B--2---:R0:W-:Y:S04]  /*02a0*/  STG.E desc[UR12][R12.64+-0x4], R23 ;  /* 0xfffffc170c007986 */ /* 0x0041e8000c10190c */
[----:B------:R0:W-:Y:S04]  /*02b0*/  STG.E desc[UR12][R16.64], RZ ;  /* 0x000000ff10007986 */ /* 0x0001e8000c10190c */
[----:B------:R-:W2:Y:S04]  /*02c0*/  LDG.E R25, desc[UR12][R14.64] ;  /* 0x0000000c0e197981 */ /* 0x000ea8000c1e1900 */
[----:B--2---:R0:W-:Y:S04]  /*02d0*/  STG.E desc[UR12][R12.64], R25 ;  /* 0x000000190c007986 */ /* 0x0041e8000c10190c */
[----:B------:R0:W-:Y:S04]  /*02e0*/  STG.E desc[UR12][R16.64+0x4], RZ ;  /* 0x000004ff10007986 */ /* 0x0001e8000c10190c */
[----:B------:R-:W2:Y:S01]  /*02f0*/  LDG.E R27, desc[UR12][R14.64+0x4] ;  /* 0x0000040c0e1b7981 */ /* 0x000ea2000c1e1900 */
[----:B------:R-:W-:Y:S01]  /*0300*/  IADD3 R18, PT, PT, R18, 0x4, RZ ;  /* 0x0000000412127810 */ /* 0x000fe20007ffe0ff */
[----:B------:R-:W-:-:S03]  /*0310*/  VIADD R19, R19, 0x4 ;  /* 0x0000000413137836 */ /* 0x000fc60000000000 */
[----:B------:R-:W-:Y:S01]  /*0320*/  ISETP.NE.AND P1, PT, R18, RZ, PT ;  /* 0x000000ff1200720c */ /* 0x000fe20003f25270 */
[----:B--2---:R0:W-:-:S12]  /*0330*/  STG.E desc[UR12][R12.64+0x4], R27 ;  /* 0x0000041b0c007986 */ /* 0x0041d8000c10190c */
[----:B------:R-:W-:Y:S05]  /*0340*/  @P1 BRA `(.L_x_26) ;  /* 0xfffffffc00b41947 */ /* 0x000fea000383ffff */
.L_x_25:
[----:B------:R-:W-:Y:S05]  /*0350*/  BSYNC.RECONVERGENT B1 ;  /* 0x0000000000017941 */ /* 0x000fea0003800200 */
.L_x_24:
[----:B------:R-:W-:Y:S05]  /*0360*/  @!P0 BRA `(.L_x_23) ;  /* 0x0000000000408947 */ /* 0x000fea0003800000 */
[----:B0-----:R-:W0:Y:S01]  /*0370*/  LDC.64 R12, c[0x0][0x390] ;  /* 0x0000e400ff0c7b82 */ /* 0x001e220000000a00 */
[C---:B------:R-:W-:Y:S01]  /*0380*/  IADD3 R19, PT, PT, R5.reuse, R4, RZ ;  /* 0x0000000405137210 */ /* 0x040fe20007ffe0ff */
[----:B------:R-:W-:Y:S01]  /*0390*/  IMAD.IADD R5, R5, 0x1, R2 ;  /* 0x0000000105057824 */ /* 0x000fe200078e0202 */
[----:B------:R-:W-:-:S05]  /*03a0*/  IADD3 R2, PT, PT, -R2, RZ, RZ ;  /* 0x000000ff02027210 */ /* 0x000fca0007ffe1ff */
[----:B------:R-:W1:Y:S08]  /*03b0*/  LDC.64 R14, c[0x0][0x380] ;  /* 0x0000e000ff0e7b82 */ /* 0x000e700000000a00 */
[----:B------:R-:W2:Y:S02]  /*03c0*/  LDC.64 R16, c[0x0][0x388] ;  /* 0x0000e200ff107b82 */ /* 0x000ea40000000a00 */
.L_x_27:
[----:B--23--:R-:W-:-:S04]  /*03d0*/  IMAD.WIDE R10, R19, 0x4, R16 ;  /* 0x00000004130a7825 */ /* 0x00cfc800078e0210 */
[C---:B-1----:R-:W-:Y:S01]  /*03e0*/  IMAD.WIDE R8, R19.reuse, 0x4, R14 ;  /* 0x0000000413087825 */ /* 0x042fe200078e020e */
[----:B------:R3:W-:Y:S05]  /*03f0*/  STG.E desc[UR12][R10.64], RZ ;  /* 0x000000ff0a007986 */ /* 0x0007ea000c10190c */
[----:B------:R-:W2:Y:S01]  /*0400*/  LDG.E R9, desc[UR12][R8.64] ;  /* 0x0000000c08097981 */ /* 0x000ea2000c1e1900 */
[C---:B0-----:R-:W-:Y:S01]  /*0410*/  IMAD.WIDE R6, R19.reuse, 0x4, R12 ;  /* 0x0000000413067825 */ /* 0x041fe200078e020c */
[----:B------:R-:W-:-:S03]  /*0420*/  IADD3 R19, PT, PT, R19, 0x1, RZ ;  /* 0x0000000113137810 */ /* 0x000fc60007ffe0ff */
[----:B------:R-:W-:-:S05]  /*0430*/  VIADD R2, R2, 0x1 ;  /* 0x0000000102027836 */ /* 0x000fca0000000000 */
[----:B------:R-:W-:Y:S01]  /*0440*/  ISETP.NE.AND P0, PT, R2, RZ, PT ;  /* 0x000000ff0200720c */ /* 0x000fe20003f05270 */
[----:B--2---:R3:W-:-:S12]  /*0450*/  STG.E desc[UR12][R6.64], R9 ;  /* 0x0000000906007986 */ /* 0x0047d8000c10190c */
[----:B------:R-:W-:Y:S05]  /*0460*/  @P0 BRA `(.L_x_27) ;  /* 0xfffffffc00d80947 */ /* 0x000fea000383ffff */
.L_x_23:
[----:B------:R-:W-:Y:S05]  /*0470*/  BSYNC.RECONVERGENT B0 ;  /* 0x0000000000007941 */ /* 0x000fea0003800200 */
.L_x_22:
[----:B------:R-:W-:Y:S01]  /*0480*/  VIADDMNMX R2, R3, 0x1, R0, PT ;  /* 0x0000000103027846 */ /* 0x000fe20003800100 */
[----:B------:R-:W-:Y:S03]  /*0490*/  BSSY.RECONVERGENT B0, `(.L_x_28) ;  /* 0x000002f000007945 */ /* 0x000fe60003800200 */
[----:B------:R-:W-:-:S13]  /*04a0*/  ISETP.GE.AND P0, PT, R5, R2, PT ;  /* 0x000000020500720c */ /* 0x000fda0003f06270 */
[----:B------:R-:W-:Y:S05]  /*04b0*/  @P0 BRA `(.L_x_29) ;  /* 0x0000000000b00947 */ /* 0x000fea0003800000 */
[----:B---3--:R-:W1:Y:S01]  /*04c0*/  LDC.64 R6, c[0x0][0x380] ;  /* 0x0000e000ff067b82 */ /* 0x008e620000000a00 */
[C---:B------:R-:W-:Y:S01]  /*04d0*/  IADD3 R4, PT, PT, -R5.reuse, R2, RZ ;  /* 0x0000000205047210 */ /* 0x040fe20007ffe1ff */
[----:B0-----:R-:W-:Y:S01]  /*04e0*/  IMAD.IADD R12, R5, 0x1, -R2 ;  /* 0x00000001050c7824 */ /* 0x001fe200078e0a02 */
[----:B------:R-:W-:Y:S01]  /*04f0*/  BSSY.RECONVERGENT B1, `(.L_x_30) ;  /* 0x0000013000017945 */ /* 0x000fe20003800200 */
[----:B------:R-:W-:Y:S01]  /*0500*/  IMAD R13, R3, R0, R3 ;  /* 0x00000000030d7224 */ /* 0x000fe200078e0203 */
[----:B------:R-:W-:Y:S02]  /*0510*/  LOP3.LUT P0, R4, R4, 0x3, RZ, 0xc0, !PT ;  /* 0x0000000304047812 */ /* 0x000fe4000780c0ff */
[----:B------:R-:W-:Y:S01]  /*0520*/  ISETP.GT.U32.AND P1, PT, R12, -0x4, PT ;  /* 0xfffffffc0c00780c */ /* 0x000fe20003f24070 */
[----:B------:R-:W0:Y:S08]  /*0530*/  LDC.64 R8, c[0x0][0x388] ;  /* 0x0000e200ff087b82 */ /* 0x000e300000000a00 */
[----:B------:R-:W2:Y:S01]  /*0540*/  LDC.64 R10, c[0x0][0x390] ;  /* 0x0000e400ff0a7b82 */ /* 0x000ea20000000a00 */
[----:B-1----:R-:W-:-:S04]  /*0550*/  IMAD.WIDE R6, R13, 0x4, R6 ;  /* 0x000000040d067825 */ /* 0x002fc800078e0206 */
[----:B0-----:R-:W-:-:S04]  /*0560*/  IMAD.WIDE R8, R13, 0x4, R8 ;  /* 0x000000040d087825 */ /* 0x001fc800078e0208 */
[----:B--2---:R-:W-:-:S04]  /*0570*/  IMAD.WIDE R10, R13, 0x4, R10 ;  /* 0x000000040d0a7825 */ /* 0x004fc800078e020a */
[----:B------:R-:W-:Y:S01]  /*0580*/  IMAD.MOV.U32 R13, RZ, RZ, R5 ;  /* 0x000000ffff0d7224 */ /* 0x000fe200078e0005 */
[----:B------:R-:W-:Y:S06]  /*0590*/  @!P0 BRA `(.L_x_31) ;  /* 0x0000000000208947 */ /* 0x000fec0003800000 */
[----:B------:R-:W-:Y:S01]  /*05a0*/  IADD3 R13, PT, PT, R5, R4, RZ ;  /* 0x00000004050d7210 */ /* 0x000fe20007ffe0ff */
[----:B------:R-:W-:-:S07]  /*05b0*/  IMAD.MOV R4, RZ, RZ, -R4 ;  /* 0x000000ffff047224 */ /* 0x000fce00078e0a04 */
.L_x_32:
[----:B0-----:R-:W2:Y:S01]  /*05c0*/  LDG.E R5, desc[UR12][R6.64] ;  /* 0x0000000c06057981 */ /* 0x001ea2000c1e1900 */
[----:B------:R-:W-:-:S04]  /*05d0*/  IADD3 R4, PT, PT, R4, 0x1, RZ ;  /* 0x0000000104047810 */ /* 0x000fc80007ffe0ff */
[----:B------:R-:W-:Y:S01]  /*05e0*/  ISETP.NE.AND P0, PT, R4, RZ, PT ;  /* 0x000000ff0400720c */ /* 0x000fe20003f05270 */
[----:B--2---:R0:W-:Y:S04]  /*05f0*/  STG.E desc[UR12][R8.64], R5 ;  /* 0x0000000508007986 */ /* 0x0041e8000c10190c */
[----:B------:R0:W-:Y:S08]  /*0600*/  STG.E desc[UR12][R10.64], RZ ;  /* 0x000000ff0a007986 */ /* 0x0001f0000c10190c */
[----:B------:R-:W-:Y:S05]  /*0610*/  @P0 BRA `(.L_x_32) ;  /* 0xfffffffc00e80947 */ /* 0x000fea000383ffff */
.L_x_31:
[----:B------:R-:W-:Y:S05]  /*0620*/  BSYNC.RECONVERGENT B1 ;  /* 0x0000000000017941 */ /* 0x000fea0003800200 */
.L_x_30:
[----:B0-----:R-:W-:Y:S01]  /*0630*/  IMAD.MOV.U32 R5, RZ, RZ, R2 ;  /* 0x000000ffff057224 */ /* 0x001fe200078e0002 */
[----:B------:R-:W-:Y:S06]  /*0640*/  @P1 BRA `(.L_x_29) ;  /* 0x00000000004c1947 */ /* 0x000fec0003800000 */
[----:B------:R-:W-:Y:S01]  /*0650*/  BSSY.RECONVERGENT B1, `(.L_x_33) ;  /* 0x0000011000017945 */ /* 0x000fe20003800200 */
[----:B------:R-:W-:-:S07]  /*0660*/  IADD3 R13, PT, PT, -R2, R13, RZ ;  /* 0x0000000d020d7210 */ /* 0x000fce0007ffe1ff */
.L_x_34:
[----:B0-----:R-:W2:Y:S04]  /*0670*/  LDG.E R5, desc[UR12][R6.64] ;  /* 0x0000000c06057981 */ /* 0x001ea8000c1e1900 */
        /* <DEDUP_REMOVED lines=9> */
[----:B------:R-:W-:-:S05]  /*0710*/  VIADD R13, R13, 0x4 ;  /* 0x000000040d0d7836 */ /* 0x000fca0000000000 */
[----:B------:R-:W-:Y:S01]  /*0720*/  ISETP.NE.AND P0, PT, R13, RZ, PT ;  /* 0x000000ff0d00720c */ /* 0x000fe20003f05270 */
[----:B--2---:R0:W-:Y:S04]  /*0730*/  STG.E desc[UR12][R8.64], R19 ;  /* 0x0000001308007986 */ /* 0x0041e8000c10190c */
[----:B------:R0:W-:Y:S08]  /*0740*/  STG.E desc[UR12][R10.64], RZ ;  /* 0x000000ff0a007986 */ /* 0x0001f0000c10190c */
[----:B------:R-:W-:Y:S05]  /*0750*/  @P0 BRA `(.L_x_34) ;  /* 0xfffffffc00c40947 */ /* 0x000fea000383ffff */
[----:B------:R-:W-:Y:S05]  /*0760*/  BSYNC.RECONVERGENT B1 ;  /* 0x0000000000017941 */ /* 0x000fea0003800200 */
.L_x_33:
[----:B0-----:R-:W-:-:S07]  /*0770*/  MOV R5, R2 ;  /* 0x0000000200057202 */ /* 0x001fce0000000f00 */
.L_x_29:
[----:B------:R-:W-:Y:S05]  /*0780*/  BSYNC.RECONVERGENT B0 ;  /* 0x0000000000007941 */ /* 0x000fea0003800200 */
.L_x_28:
[----:B------:R-:W-:-:S13]  /*0790*/  ISETP.GE.AND P0, PT, R5, R0, PT ;  /* 0x000000000500720c */ /* 0x000fda0003f06270 */
[----:B------:R-:W-:Y:S05]  /*07a0*/  @P0 EXIT ;  /* 0x000000000000094d */ /* 0x000fea0003800000 */
[--C-:B------:R-:W-:Y:S01]  /*07b0*/  IMAD.IADD R2, R0, 0x1, -R5.reuse ;  /* 0x0000000100027824 */ /* 0x100fe200078e0a05 */
[----:B------:R-:W-:Y:S01]  /*07c0*/  IADD3 R4, PT, PT, R5, -R0, RZ ;  /* 0x8000000005047210 */ /* 0x000fe20007ffe0ff */
[----:B------:R-:W-:Y:S01]  /*07d0*/  BSSY.RECONVERGENT B0, `(.L_x_35) ;  /* 0x0000015000007945 */ /* 0x000fe20003800200 */
[----:B0-----:R-:W-:Y:S02]  /*07e0*/  IMAD.MOV.U32 R17, RZ, RZ, R5 ;  /* 0x000000ffff117224 */ /* 0x001fe400078e0005 */
[----:B------:R-:W-:Y:S02]  /*07f0*/  LOP3.LUT P0, R2, R2, 0x3, RZ, 0xc0, !PT ;  /* 0x0000000302027812 */ /* 0x000fe4000780c0ff */
[----:B------:R-:W-:-:S11]  /*0800*/  ISETP.GT.U32.AND P1, PT, R4, -0x4, PT ;  /* 0xfffffffc0400780c */ /* 0x000fd60003f24070 */
[----:B------:R-:W-:Y:S05]  /*0810*/  @!P0 BRA `(.L_x_36) ;  /* 0x0000000000408947 */ /* 0x000fea0003800000 */
[----:B---3--:R-:W0:Y:S01]  /*0820*/  LDC.64 R10, c[0x0][0x390] ;  /* 0x0000e400ff0a7b82 */ /* 0x008e220000000a00 */
[----:B------:R-:W-:Y:S01]  /*0830*/  IADD3 R17, PT, PT, R2, R5, RZ ;  /* 0x0000000502117210 */ /* 0x000fe20007ffe0ff */
[----:B------:R-:W-:Y:S02]  /*0840*/  IMAD.MOV R2, RZ, RZ, -R2 ;  /* 0x000000ffff027224 */ /* 0x000fe400078e0a02 */
[----:B------:R-:W-:-:S04]  /*0850*/  IMAD R19, R3, R0, R5 ;  /* 0x0000000003137224 */ /* 0x000fc800078e0205 */
[----:B------:R-:W1:Y:S08]  /*0860*/  LDC.64 R12, c[0x0][0x380] ;  /* 0x0000e000ff0c7b82 */ /* 0x000e700000000a00 */
[----:B------:R-:W2:Y:S02]  /*0870*/  LDC.64 R14, c[0x0][0x388] ;  /* 0x0000e200ff0e7b82 */ /* 0x000ea40000000a00 */
.L_x_37:
[----:B--2-4-:R-:W-:-:S04]  /*0880*/  IMAD.WIDE R8, R19, 0x4, R14 ;  /* 0x0000000413087825 */ /* 0x014fc800078e020e */
[C---:B-1----:R-:W-:Y:S01]  /*0890*/  IMAD.WIDE R6, R19.reuse, 0x4, R12 ;  /* 0x0000000413067825 */ /* 0x042fe200078e020c */
[----:B------:R4:W-:Y:S05]  /*08a0*/  STG.E desc[UR12][R8.64], RZ ;  /* 0x000000ff08007986 */ /* 0x0009ea000c10190c */
[----:B------:R-:W2:Y:S01]  /*08b0*/  LDG.E R7, desc[UR12][R6.64] ;  /* 0x0000000c06077981 */ /* 0x000ea2000c1e1900 */
[----:B0-----:R-:W-:Y:S01]  /*08c0*/  IMAD.WIDE R4, R19, 0x4, R10 ;  /* 0x0000000413047825 */ /* 0x001fe200078e020a */
[----:B------:R-:W-:-:S03]  /*08d0*/  IADD3 R2, PT, PT, R2, 0x1, RZ ;  /* 0x0000000102027810 */ /* 0x000fc60007ffe0ff */
[----:B------:R-:W-:Y:S01]  /*08e0*/  VIADD R19, R19, 0x1 ;  /* 0x0000000113137836 */ /* 0x000fe20000000000 */
[----:B------:R-:W-:Y:S01]  /*08f0*/  ISETP.NE.AND P0, PT, R2, RZ, PT ;  /* 0x000000ff0200720c */ /* 0x000fe20003f05270 */
[----:B--2---:R4:W-:-:S12]  /*0900*/  STG.E desc[UR12][R4.64], R7 ;  /* 0x0000000704007986 */ /* 0x0049d8000c10190c */
[----:B------:R-:W-:Y:S05]  /*0910*/  @P0 BRA `(.L_x_37) ;  /* 0xfffffffc00d80947 */ /* 0x000fea000383ffff */
.L_x_36:
[----:B------:R-:W-:Y:S05]  /*0920*/  BSYNC.RECONVERGENT B0 ;  /* 0x0000000000007941 */ /* 0x000fea0003800200 */
.L_x_35:
[----:B------:R-:W-:Y:S05]  /*0930*/  @P1 EXIT ;  /* 0x000000000000194d */ /* 0x000fea0003800000 */
[----:B------:R-:W0:Y:S01]  /*0940*/  LDCU.128 UR8, c[0x0][0x380] ;  /* 0x00007000ff0877ac */ /* 0x000e220008000c00 */
[-C--:B---34-:R-:W-:Y:S01]  /*0950*/  IMAD R9, R3, R0.reuse, R17 ;  /* 0x0000000003097224 */ /* 0x098fe200078e0211 */
[----:B------:R-:W-:Y:S01]  /*0960*/  IADD3 R0, PT, PT, R17, -R0, RZ ;  /* 0x8000000011007210 */ /* 0x000fe20007ffe0ff */
[----:B------:R-:W1:Y:S01]  /*0970*/  LDCU.64 UR6, c[0x0][0x390] ;  /* 0x00007200ff0677ac */ /* 0x000e620008000a00 */
[----:B0-----:R-:W-:Y:S02]  /*0980*/  UIADD3 UR4, UP0, UPT, UR10, 0x8, URZ ;  /* 0x000000080a047890 */ /* 0x001fe4000ff1e0ff */
[----:B------:R-:W-:Y:S02]  /*0990*/  UIADD3 UR8, UP1, UPT, UR8, 0x8, URZ ;  /* 0x0000000808087890 */ /* 0x000fe4000ff3e0ff */
[----:B-1----:R-:W-:Y:S02]  /*09a0*/  UIADD3 UR6, UP2, UPT, UR6, 0x8, URZ ;  /* 0x0000000806067890 */ /* 0x002fe4000ff5e0ff */
[----:B------:R-:W-:-:S02]  /*09b0*/  UIADD3.X UR5, UPT, UPT, URZ, UR11, URZ, UP0, !UPT ;  /* 0x0000000bff057290 */ /* 0x000fc400087fe4ff */
[----:B------:R-:W-:Y:S02]  /*09c0*/  UIADD3.X UR9, UPT, UPT, URZ, UR9, URZ, UP1, !UPT ;  /* 0x00000009ff097290 */ /* 0x000fe40008ffe4ff */
[----:B------:R-:W-:-:S12]  /*09d0*/  UIADD3.X UR7, UPT, UPT, URZ, UR7, URZ, UP2, !UPT ;  /* 0x00000007ff077290 */ /* 0x000fd800097fe4ff */
.L_x_38:
[----:B0-----:R-:W-:Y:S01]  /*09e0*/  MOV R3, UR5 ;  /* 0x0000000500037c02 */ /* 0x001fe20008000f00 */
[----:B------:R-:W-:Y:S01]  /*09f0*/  IMAD.U32 R2, RZ, RZ, UR4 ;  /* 0x00000004ff027e24 */ /* 0x000fe2000f8e00ff */
[----:B------:R-:W-:Y:S01]  /*0a00*/  MOV R5, UR9 ;  /* 0x0000000900057c02 */ /* 0x000fe20008000f00 */
[----:B------:R-:W-:Y:S02]  /*0a10*/  IMAD.U32 R4, RZ, RZ, UR8 ;  /* 0x00000008ff047e24 */ /* 0x000fe4000f8e00ff */
[----:B------:R-:W-:-:S04]  /*0a20*/  IMAD.WIDE R2, R9, 0x4, R2 ;  /* 0x0000000409027825 */ /* 0x000fc800078e0202 */
[----:B------:R-:W-:Y:S01]  /*0a30*/  IMAD.WIDE R4, R9, 0x4, R4 ;  /* 0x0000000409047825 */ /* 0x000fe200078e0204 */
[----:B------:R0:W-:Y:S04]  /*0a40*/  STG.E desc[UR12][R2.64+-0x8], RZ ;  /* 0xfffff8ff02007986 */ /* 0x0001e8000c10190c */
[----:B------:R-:W2:Y:S01]  /*0a50*/  LDG.E R11, desc[UR12][R4.64+-0x8] ;  /* 0xfffff80c040b7981 */ /* 0x000ea2000c1e1900 */
[----:B------:R-:W-:Y:S01]  /*0a60*/  MOV R7, UR7 ;  /* 0x0000000700077c02 */ /* 0x000fe20008000f00 */
[----:B------:R-:W-:-:S04]  /*0a70*/  IMAD.U32 R6, RZ, RZ, UR6 ;  /* 0x00000006ff067e24 */ /* 0x000fc8000f8e00ff */
        /* <DEDUP_REMOVED lines=10> */
[----:B------:R-:W-:Y:S01]  /*0b20*/  VIADD R0, R0, 0x4 ;  /* 0x0000000400007836 */ /* 0x000fe20000000000 */
[----:B------:R-:W-:-:S04]  /*0b30*/  IADD3 R9, PT, PT, R9, 0x4, RZ ;  /* 0x0000000409097810 */ /* 0x000fc80007ffe0ff */
[----:B------:R-:W-:Y:S01]  /*0b40*/  ISETP.NE.AND P0, PT, R0, RZ, PT ;  /* 0x000000ff0000720c */ /* 0x000fe20003f05270 */
[----:B--2---:R0:W-:-:S12]  /*0b50*/  STG.E desc[UR12][R6.64+0x4], R17 ;  /* 0x0000041106007986 */ /* 0x0041d8000c10190c */
[----:B------:R-:W-:Y:S05]  /*0b60*/  @P0 BRA `(.L_x_38) ;  /* 0xfffffffc009c0947 */ /* 0x000fea000383ffff */
[----:B------:R-:W-:Y:S05]  /*0b70*/  EXIT ;  /* 0x000000000000794d */ /* 0x000fea0003800000 */
.L_x_39:
        /* <DEDUP_REMOVED lines=16> */
.L_x_46:


//--------------------- .nv.shared.reserved.0     --------------------------
	.section	.nv.shared.reserved.0,"aw",@nobits
	.weak		__nv_reservedSMEM_offset_0_alias
	.size		__nv_reservedSMEM_offset_0_alias, 0, 64
	.other		__nv_reservedSMEM_offset_0_alias,@"STO_CUDA_RESERVED_SHARED STV_DEFAULT"
__nv_reservedSMEM_offset_0_alias:
	.zero		0
	.zero		64


//--------------------- .nv.constant0._Z14combineResultsPfS_S_S_i --------------------------
	.section	.nv.constant0._Z14combineResultsPfS_S_S_i,"a",@progbits
	.sectionflags	@""
	.align	4
.nv.constant0._Z14combineResultsPfS_S_S_i:
	.zero		932


//--------------------- .nv.constant0._Z17computeDInvE2DInvPfS_S_i --------------------------
	.section	.nv.constant0._Z17computeDInvE2DInvPfS_S_i,"a",@progbits
	.sectionflags	@""
	.align	4
.nv.constant0._Z17computeDInvE2DInvPfS_S_i:
	.zero		924


//--------------------- .nv.constant0._Z16computeDInvEDInvPfS_S_i --------------------------
	.section	.nv.constant0._Z16computeDInvEDInvPfS_S_i,"a",@progbits
	.sectionflags	@""
	.align	4
.nv.constant0._Z16computeDInvEDInvPfS_S_i:
	.zero		924


//--------------------- .nv.constant0._Z12computeDInvEPfS_S_i --------------------------
	.section	.nv.constant0._Z12computeDInvEPfS_S_i,"a",@progbits
	.sectionflags	@""
	.align	4
.nv.constant0._Z12computeDInvEPfS_S_i:
	.zero		924


//--------------------- .nv.constant0._Z14invertDiagonalPfS_i --------------------------
	.section	.nv.constant0._Z14invertDiagonalPfS_i,"a",@progbits
	.sectionflags	@""
	.align	4
.nv.constant0._Z14invertDiagonalPfS_i:
	.zero		916


//--------------------- .nv.constant0._Z29extractDiagonalAndOffDiagonalPfS_S_i --------------------------
	.section	.nv.constant0._Z29extractDiagonalAndOffDiagonalPfS_S_i,"a",@progbits
	.sectionflags	@""
	.align	4
.nv.constant0._Z29extractDiagonalAndOffDiagonalPfS_S_i:
	.zero		924


//--------------------- SYMBOLS --------------------------

	.type		.nv.reservedSmem.offset0,@object
	.size		.nv.reservedSmem.offset0,0x4
